//
// Generated by NVIDIA NVVM Compiler
//
// Compiler Build ID: CL-36424714
// Cuda compilation tools, release 13.0, V13.0.88
// Based on NVVM 20.0.0
//

.version 9.0
.target sm_100
.address_size 64

	// .globl	_Z20demonstrateBroadcastv
.extern .func  (.param .b32 func_retval0) vprintf
(
	.param .b64 vprintf_param_0,
	.param .b64 vprintf_param_1
)
;
.global .align 1 .b8 $str[42] = {76, 97, 110, 101, 32, 37, 50, 100, 58, 32, 109, 121, 86, 97, 108, 117, 101, 61, 37, 51, 46, 48, 102, 44, 32, 98, 114, 111, 97, 100, 99, 97, 115, 116, 61, 37, 51, 46, 48, 102, 10};
.global .align 1 .b8 $str$1[46] = {76, 97, 110, 101, 32, 37, 100, 58, 32, 118, 97, 108, 117, 101, 61, 37, 50, 46, 48, 102, 44, 32, 120, 111, 114, 49, 61, 37, 50, 46, 48, 102, 44, 32, 120, 111, 114, 50, 61, 37, 50, 46, 48, 102, 10};

.visible .entry _Z20demonstrateBroadcastv()
{
	.local .align 8 .b8 	__local_depot0[24];
	.reg .b64 	%SP;
	.reg .b64 	%SPL;
	.reg .pred 	%p<3>;
	.reg .b32 	%r<8>;
	.reg .b32 	%f<3>;
	.reg .b64 	%rd<5>;
	.reg .b64 	%fd<3>;

	mov.u64 	%SPL, __local_depot0;
	cvta.local.u64 	%SP, %SPL;
	mov.u32 	%r4, %tid.x;
	and.b32  	%r1, %r4, 31;
	mul.lo.s32 	%r2, %r1, 10;
	cvt.rn.f32.u32 	%f1, %r2;
	mov.b32 	%r5, %f1;
	shfl.sync.idx.b32	%r3|%p1, %r5, 0, 31, -1;
	setp.gt.u32 	%p2, %r4, 31;
	@%p2 bra 	$L__BB0_2;
	mov.b32 	%f2, %r3;
	add.u64 	%rd1, %SP, 0;
	add.u64 	%rd2, %SPL, 0;
	cvt.rn.f64.u32 	%fd1, %r2;
	cvt.f64.f32 	%fd2, %f2;
	st.local.u32 	[%rd2], %r1;
	st.local.f64 	[%rd2+8], %fd1;
	st.local.f64 	[%rd2+16], %fd2;
	mov.u64 	%rd3, $str;
	cvta.global.u64 	%rd4, %rd3;
	{ // callseq 0, 0
	.param .b64 param0;
	st.param.b64 	[param0], %rd4;
	.param .b64 param1;
	st.param.b64 	[param1], %rd1;
	.param .b32 retval0;
	call.uni (retval0), 
	vprintf, 
	(
	param0, 
	param1
	);
	ld.param.b32 	%r6, [retval0];
	} // callseq 0
$L__BB0_2:
	ret;

}
	// .globl	_Z14demonstrateXORv
.visible .entry _Z14demonstrateXORv()
{
	.local .align 16 .b8 	__local_depot1[32];
	.reg .b64 	%SP;
	.reg .b64 	%SPL;
	.reg .pred 	%p<4>;
	.reg .b32 	%r<8>;
	.reg .b32 	%f<4>;
	.reg .b64 	%rd<5>;
	.reg .b64 	%fd<4>;

	mov.u64 	%SPL, __local_depot1;
	cvta.local.u64 	%SP, %SPL;
	mov.u32 	%r4, %tid.x;
	and.b32  	%r1, %r4, 31;
	cvt.rn.f32.u32 	%f1, %r1;
	mov.b32 	%r5, %f1;
	shfl.sync.bfly.b32	%r2|%p1, %r5, 1, 31, -1;
	shfl.sync.bfly.b32	%r3|%p2, %r5, 2, 31, -1;
	setp.gt.u32 	%p3, %r4, 7;
	@%p3 bra 	$L__BB1_2;
	mov.b32 	%f2, %r3;
	mov.b32 	%f3, %r2;
	add.u64 	%rd1, %SP, 0;
	add.u64 	%rd2, %SPL, 0;
	cvt.rn.f64.u32 	%fd1, %r1;
	cvt.f64.f32 	%fd2, %f3;
	cvt.f64.f32 	%fd3, %f2;
	st.local.u32 	[%rd2], %r1;
	st.local.f64 	[%rd2+8], %fd1;
	st.local.v2.f64 	[%rd2+16], {%fd2, %fd3};
	mov.u64 	%rd3, $str$1;
	cvta.global.u64 	%rd4, %rd3;
	{ // callseq 1, 0
	.param .b64 param0;
	st.param.b64 	[param0], %rd4;
	.param .b64 param1;
	st.param.b64 	[param1], %rd1;
	.param .b32 retval0;
	call.uni (retval0), 
	vprintf, 
	(
	param0, 
	param1
	);
	ld.param.b32 	%r6, [retval0];
	} // callseq 1
$L__BB1_2:
	ret;

}
	// .globl	_Z10warpReducePKfPfi
.visible .entry _Z10warpReducePKfPfi(
	.param .u64 .ptr .align 1 _Z10warpReducePKfPfi_param_0,
	.param .u64 .ptr .align 1 _Z10warpReducePKfPfi_param_1,
	.param .u32 _Z10warpReducePKfPfi_param_2
)
{
	.reg .pred 	%p<8>;
	.reg .b32 	%r<17>;
	.reg .b32 	%f<16>;
	.reg .b64 	%rd<7>;

	ld.param.u64 	%rd1, [_Z10warpReducePKfPfi_param_0];
	ld.param.u64 	%rd2, [_Z10warpReducePKfPfi_param_1];
	ld.param.u32 	%r3, [_Z10warpReducePKfPfi_param_2];
	mov.u32 	%r4, %ctaid.x;
	mov.u32 	%r5, %ntid.x;
	mov.u32 	%r1, %tid.x;
	mad.lo.s32 	%r2, %r4, %r5, %r1;
	setp.ge.s32 	%p1, %r2, %r3;
	mov.f32 	%f15, 0f00000000;
	@%p1 bra 	$L__BB2_2;
	cvta.to.global.u64 	%rd3, %rd1;
	mul.wide.s32 	%rd4, %r2, 4;
	add.s64 	%rd5, %rd3, %rd4;
	ld.global.f32 	%f15, [%rd5];
$L__BB2_2:
	mov.b32 	%r6, %f15;
	shfl.sync.bfly.b32	%r7|%p2, %r6, 16, 31, -1;
	mov.b32 	%f5, %r7;
	add.f32 	%f6, %f15, %f5;
	mov.b32 	%r8, %f6;
	shfl.sync.bfly.b32	%r9|%p3, %r8, 8, 31, -1;
	mov.b32 	%f7, %r9;
	add.f32 	%f8, %f6, %f7;
	mov.b32 	%r10, %f8;
	shfl.sync.bfly.b32	%r11|%p4, %r10, 4, 31, -1;
	mov.b32 	%f9, %r11;
	add.f32 	%f10, %f8, %f9;
	mov.b32 	%r12, %f10;
	shfl.sync.bfly.b32	%r13|%p5, %r12, 2, 31, -1;
	mov.b32 	%f11, %r13;
	add.f32 	%f12, %f10, %f11;
	mov.b32 	%r14, %f12;
	shfl.sync.bfly.b32	%r15|%p6, %r14, 1, 31, -1;
	mov.b32 	%f13, %r15;
	add.f32 	%f3, %f12, %f13;
	and.b32  	%r16, %r1, 31;
	setp.ne.s32 	%p7, %r16, 0;
	@%p7 bra 	$L__BB2_4;
	cvta.to.global.u64 	%rd6, %rd2;
	atom.global.add.f32 	%f14, [%rd6], %f3;
$L__BB2_4:
	ret;

}
	// .globl	_Z17dotProductShufflePKfS0_Pfi
.visible .entry _Z17dotProductShufflePKfS0_Pfi(
	.param .u64 .ptr .align 1 _Z17dotProductShufflePKfS0_Pfi_param_0,
	.param .u64 .ptr .align 1 _Z17dotProductShufflePKfS0_Pfi_param_1,
	.param .u64 .ptr .align 1 _Z17dotProductShufflePKfS0_Pfi_param_2,
	.param .u32 _Z17dotProductShufflePKfS0_Pfi_param_3
)
{
	.reg .pred 	%p<9>;
	.reg .b32 	%r<22>;
	.reg .b32 	%f<21>;
	.reg .b64 	%rd<10>;

	ld.param.u64 	%rd3, [_Z17dotProductShufflePKfS0_Pfi_param_0];
	ld.param.u64 	%rd4, [_Z17dotProductShufflePKfS0_Pfi_param_1];
	ld.param.u64 	%rd5, [_Z17dotProductShufflePKfS0_Pfi_param_2];
	ld.param.u32 	%r7, [_Z17dotProductShufflePKfS0_Pfi_param_3];
	mov.u32 	%r8, %ctaid.x;
	mov.u32 	%r1, %ntid.x;
	mov.u32 	%r2, %tid.x;
	mad.lo.s32 	%r21, %r8, %r1, %r2;
	setp.ge.s32 	%p1, %r21, %r7;
	mov.f32 	%f20, 0f00000000;
	@%p1 bra 	$L__BB3_3;
	mov.u32 	%r9, %nctaid.x;
	mul.lo.s32 	%r4, %r9, %r1;
	cvta.to.global.u64 	%rd1, %rd3;
	cvta.to.global.u64 	%rd2, %rd4;
	mov.f32 	%f20, 0f00000000;
$L__BB3_2:
	mul.wide.s32 	%rd6, %r21, 4;
	add.s64 	%rd7, %rd1, %rd6;
	ld.global.f32 	%f7, [%rd7];
	add.s64 	%rd8, %rd2, %rd6;
	ld.global.f32 	%f8, [%rd8];
	fma.rn.f32 	%f20, %f7, %f8, %f20;
	add.s32 	%r21, %r21, %r4;
	setp.lt.s32 	%p2, %r21, %r7;
	@%p2 bra 	$L__BB3_2;
$L__BB3_3:
	mov.b32 	%r10, %f20;
	shfl.sync.bfly.b32	%r11|%p3, %r10, 16, 31, -1;
	mov.b32 	%f9, %r11;
	add.f32 	%f10, %f20, %f9;
	mov.b32 	%r12, %f10;
	shfl.sync.bfly.b32	%r13|%p4, %r12, 8, 31, -1;
	mov.b32 	%f11, %r13;
	add.f32 	%f12, %f10, %f11;
	mov.b32 	%r14, %f12;
	shfl.sync.bfly.b32	%r15|%p5, %r14, 4, 31, -1;
	mov.b32 	%f13, %r15;
	add.f32 	%f14, %f12, %f13;
	mov.b32 	%r16, %f14;
	shfl.sync.bfly.b32	%r17|%p6, %r16, 2, 31, -1;
	mov.b32 	%f15, %r17;
	add.f32 	%f16, %f14, %f15;
	mov.b32 	%r18, %f16;
	shfl.sync.bfly.b32	%r19|%p7, %r18, 1, 31, -1;
	mov.b32 	%f17, %r19;
	add.f32 	%f4, %f16, %f17;
	and.b32  	%r20, %r2, 31;
	setp.ne.s32 	%p8, %r20, 0;
	@%p8 bra 	$L__BB3_5;
	cvta.to.global.u64 	%rd9, %rd5;
	atom.global.add.f32 	%f18, [%rd9], %f4;
$L__BB3_5:
	ret;

}
	// .globl	_Z17gemmWithBroadcastPKfS0_Pfiii
.visible .entry _Z17gemmWithBroadcastPKfS0_Pfiii(
	.param .u64 .ptr .align 1 _Z17gemmWithBroadcastPKfS0_Pfiii_param_0,
	.param .u64 .ptr .align 1 _Z17gemmWithBroadcastPKfS0_Pfiii_param_1,
	.param .u64 .ptr .align 1 _Z17gemmWithBroadcastPKfS0_Pfiii_param_2,
	.param .u32 _Z17gemmWithBroadcastPKfS0_Pfiii_param_3,
	.param .u32 _Z17gemmWithBroadcastPKfS0_Pfiii_param_4,
	.param .u32 _Z17gemmWithBroadcastPKfS0_Pfiii_param_5
)
{
	.reg .pred 	%p<41>;
	.reg .b32 	%r<125>;
	.reg .b32 	%f<121>;
	.reg .b64 	%rd<57>;

	ld.param.u64 	%rd16, [_Z17gemmWithBroadcastPKfS0_Pfiii_param_0];
	ld.param.u64 	%rd17, [_Z17gemmWithBroadcastPKfS0_Pfiii_param_1];
	ld.param.u32 	%r63, [_Z17gemmWithBroadcastPKfS0_Pfiii_param_3];
	ld.param.u32 	%r61, [_Z17gemmWithBroadcastPKfS0_Pfiii_param_4];
	cvta.to.global.u64 	%rd1, %rd17;
	cvta.to.global.u64 	%rd2, %rd16;
	mov.u32 	%r64, %ctaid.x;
	mov.u32 	%r65, %ntid.x;
	shr.u32 	%r66, %r65, 5;
	mov.u32 	%r67, %tid.x;
	shr.u32 	%r68, %r67, 5;
	mad.lo.s32 	%r1, %r66, %r64, %r68;
	and.b32  	%r2, %r67, 31;
	setp.ge.s32 	%p1, %r1, %r63;
	@%p1 bra 	$L__BB4_66;
	ld.param.u32 	%r99, [_Z17gemmWithBroadcastPKfS0_Pfiii_param_5];
	setp.lt.s32 	%p2, %r99, 1;
	mov.f32 	%f108, 0f00000000;
	mov.f32 	%f107, %f108;
	mov.f32 	%f106, %f108;
	mov.f32 	%f105, %f108;
	@%p2 bra 	$L__BB4_58;
	ld.param.u32 	%r100, [_Z17gemmWithBroadcastPKfS0_Pfiii_param_5];
	mul.lo.s32 	%r111, %r100, %r1;
	shl.b32 	%r4, %r2, 2;
	setp.lt.u32 	%p3, %r100, 4;
	mov.b32 	%r105, 0;
	mov.f32 	%f108, 0f00000000;
	@%p3 bra 	$L__BB4_45;
	ld.param.u32 	%r101, [_Z17gemmWithBroadcastPKfS0_Pfiii_param_5];
	and.b32  	%r71, %r101, 2147483644;
	neg.s32 	%r120, %r71;
	mul.wide.s32 	%rd18, %r111, 4;
	add.s64 	%rd19, %rd18, %rd2;
	add.s64 	%rd56, %rd19, 12;
	add.s32 	%r119, %r61, %r4;
	shl.b32 	%r116, %r61, 1;
	add.s32 	%r117, %r4, %r116;
	mul.lo.s32 	%r114, %r61, 3;
	add.s32 	%r115, %r4, %r114;
	mov.f32 	%f108, 0f00000000;
	mov.b32 	%r113, 0;
	cvt.u64.u32 	%rd8, %r4;
	mov.u32 	%r112, %r4;
	mov.u32 	%r118, %r61;
	mov.f32 	%f107, %f108;
	mov.f32 	%f106, %f108;
	mov.f32 	%f105, %f108;
$L__BB4_4:
	setp.ne.s32 	%p4, %r2, 0;
	mov.b32 	%r121, 0;
	@%p4 bra 	$L__BB4_6;
	mul.wide.s32 	%rd20, %r111, 4;
	add.s64 	%rd21, %rd2, %rd20;
	ld.global.u32 	%r121, [%rd21];
$L__BB4_6:
	setp.ge.s32 	%p5, %r4, %r61;
	shfl.sync.idx.b32	%r73|%p6, %r121, 0, 31, -1;
	mov.b32 	%f26, %r73;
	@%p5 bra 	$L__BB4_8;
	mul.wide.s32 	%rd22, %r112, 4;
	add.s64 	%rd23, %rd1, %rd22;
	ld.global.f32 	%f65, [%rd23];
	fma.rn.f32 	%f105, %f65, %f26, %f105;
$L__BB4_8:
	add.s32 	%r74, %r4, 1;
	setp.ge.s32 	%p7, %r74, %r61;
	cvt.s64.s32 	%rd24, %r113;
	add.s64 	%rd25, %rd8, %rd24;
	shl.b64 	%rd26, %rd25, 2;
	add.s64 	%rd9, %rd1, %rd26;
	@%p7 bra 	$L__BB4_10;
	ld.global.f32 	%f66, [%rd9+4];
	fma.rn.f32 	%f106, %f66, %f26, %f106;
$L__BB4_10:
	add.s32 	%r75, %r4, 2;
	setp.ge.s32 	%p8, %r75, %r61;
	@%p8 bra 	$L__BB4_12;
	ld.global.f32 	%f67, [%rd9+8];
	fma.rn.f32 	%f107, %f67, %f26, %f107;
$L__BB4_12:
	add.s32 	%r76, %r4, 3;
	setp.ge.s32 	%p9, %r76, %r61;
	@%p9 bra 	$L__BB4_14;
	ld.global.f32 	%f68, [%rd9+12];
	fma.rn.f32 	%f108, %f68, %f26, %f108;
$L__BB4_14:
	mov.b32 	%r122, 0;
	@%p4 bra 	$L__BB4_16;
	ld.global.u32 	%r122, [%rd56+-8];
$L__BB4_16:
	shfl.sync.idx.b32	%r78|%p12, %r122, 0, 31, -1;
	mov.b32 	%f35, %r78;
	@%p5 bra 	$L__BB4_18;
	mul.wide.s32 	%rd27, %r119, 4;
	add.s64 	%rd28, %rd1, %rd27;
	ld.global.f32 	%f69, [%rd28];
	fma.rn.f32 	%f105, %f69, %f35, %f105;
$L__BB4_18:
	cvt.s64.s32 	%rd29, %r118;
	add.s64 	%rd30, %rd8, %rd29;
	shl.b64 	%rd31, %rd30, 2;
	add.s64 	%rd10, %rd1, %rd31;
	@%p7 bra 	$L__BB4_20;
	ld.global.f32 	%f70, [%rd10+4];
	fma.rn.f32 	%f106, %f70, %f35, %f106;
$L__BB4_20:
	@%p8 bra 	$L__BB4_22;
	ld.global.f32 	%f71, [%rd10+8];
	fma.rn.f32 	%f107, %f71, %f35, %f107;
$L__BB4_22:
	@%p9 bra 	$L__BB4_24;
	ld.global.f32 	%f72, [%rd10+12];
	fma.rn.f32 	%f108, %f72, %f35, %f108;
$L__BB4_24:
	mov.b32 	%r123, 0;
	@%p4 bra 	$L__BB4_26;
	ld.global.u32 	%r123, [%rd56+-4];
$L__BB4_26:
	setp.ge.s32 	%p17, %r4, %r61;
	shfl.sync.idx.b32	%r83|%p18, %r123, 0, 31, -1;
	mov.b32 	%f44, %r83;
	@%p17 bra 	$L__BB4_28;
	mul.wide.s32 	%rd32, %r117, 4;
	add.s64 	%rd33, %rd1, %rd32;
	ld.global.f32 	%f73, [%rd33];
	fma.rn.f32 	%f105, %f73, %f44, %f105;
$L__BB4_28:
	setp.ge.s32 	%p19, %r74, %r61;
	cvt.s64.s32 	%rd34, %r116;
	add.s64 	%rd35, %rd8, %rd34;
	shl.b64 	%rd36, %rd35, 2;
	add.s64 	%rd11, %rd1, %rd36;
	@%p19 bra 	$L__BB4_30;
	ld.global.f32 	%f74, [%rd11+4];
	fma.rn.f32 	%f106, %f74, %f44, %f106;
$L__BB4_30:
	add.s32 	%r85, %r4, 2;
	setp.ge.s32 	%p20, %r85, %r61;
	@%p20 bra 	$L__BB4_32;
	ld.global.f32 	%f75, [%rd11+8];
	fma.rn.f32 	%f107, %f75, %f44, %f107;
$L__BB4_32:
	add.s32 	%r86, %r4, 3;
	setp.ge.s32 	%p21, %r86, %r61;
	@%p21 bra 	$L__BB4_34;
	ld.global.f32 	%f76, [%rd11+12];
	fma.rn.f32 	%f108, %f76, %f44, %f108;
$L__BB4_34:
	setp.ne.s32 	%p22, %r2, 0;
	mov.b32 	%r124, 0;
	@%p22 bra 	$L__BB4_36;
	ld.global.u32 	%r124, [%rd56];
$L__BB4_36:
	shfl.sync.idx.b32	%r88|%p24, %r124, 0, 31, -1;
	mov.b32 	%f53, %r88;
	@%p17 bra 	$L__BB4_38;
	mul.wide.s32 	%rd37, %r115, 4;
	add.s64 	%rd38, %rd1, %rd37;
	ld.global.f32 	%f77, [%rd38];
	fma.rn.f32 	%f105, %f77, %f53, %f105;
$L__BB4_38:
	cvt.s64.s32 	%rd39, %r114;
	add.s64 	%rd40, %rd8, %rd39;
	shl.b64 	%rd41, %rd40, 2;
	add.s64 	%rd12, %rd1, %rd41;
	@%p19 bra 	$L__BB4_40;
	ld.global.f32 	%f78, [%rd12+4];
	fma.rn.f32 	%f106, %f78, %f53, %f106;
$L__BB4_40:
	@%p20 bra 	$L__BB4_42;
	ld.global.f32 	%f79, [%rd12+8];
	fma.rn.f32 	%f107, %f79, %f53, %f107;
$L__BB4_42:
	@%p21 bra 	$L__BB4_44;
	ld.global.f32 	%f80, [%rd12+12];
	fma.rn.f32 	%f108, %f80, %f53, %f108;
$L__BB4_44:
	ld.param.u32 	%r102, [_Z17gemmWithBroadcastPKfS0_Pfiii_param_5];
	and.b32  	%r105, %r102, 2147483644;
	add.s32 	%r120, %r120, 4;
	add.s64 	%rd56, %rd56, 16;
	shl.b32 	%r92, %r61, 2;
	add.s32 	%r119, %r119, %r92;
	add.s32 	%r118, %r118, %r92;
	add.s32 	%r117, %r117, %r92;
	add.s32 	%r116, %r116, %r92;
	add.s32 	%r115, %r115, %r92;
	add.s32 	%r114, %r114, %r92;
	add.s32 	%r113, %r113, %r92;
	add.s32 	%r112, %r112, %r92;
	add.s32 	%r111, %r111, 4;
	setp.eq.s32 	%p28, %r120, 0;
	@%p28 bra 	$L__BB4_45;
	bra.uni 	$L__BB4_4;
$L__BB4_45:
	ld.param.u32 	%r103, [_Z17gemmWithBroadcastPKfS0_Pfiii_param_5];
	and.b32  	%r12, %r103, 3;
	setp.eq.s32 	%p29, %r12, 0;
	@%p29 bra 	$L__BB4_58;
	ld.param.u32 	%r104, [_Z17gemmWithBroadcastPKfS0_Pfiii_param_5];
	add.s32 	%r13, %r4, 1;
	add.s32 	%r14, %r4, 2;
	add.s32 	%r15, %r4, 3;
	mul.lo.s32 	%r109, %r105, %r61;
	add.s32 	%r108, %r109, %r4;
	mad.lo.s32 	%r107, %r104, %r1, %r105;
	neg.s32 	%r106, %r12;
	cvt.u64.u32 	%rd46, %r4;
$L__BB4_47:
	.pragma "nounroll";
	setp.ne.s32 	%p30, %r2, 0;
	mul.wide.s32 	%rd42, %r107, 4;
	add.s64 	%rd4, %rd2, %rd42;
	mov.b32 	%r110, 0;
	@%p30 bra 	$L__BB4_49;
	ld.global.u32 	%r110, [%rd4];
$L__BB4_49:
	setp.ge.s32 	%p31, %r4, %r61;
	shfl.sync.idx.b32	%r94|%p32, %r110, 0, 31, -1;
	mov.b32 	%f9, %r94;
	@%p31 bra 	$L__BB4_51;
	mul.wide.s32 	%rd43, %r108, 4;
	add.s64 	%rd44, %rd1, %rd43;
	ld.global.f32 	%f81, [%rd44];
	fma.rn.f32 	%f105, %f81, %f9, %f105;
$L__BB4_51:
	setp.ge.s32 	%p33, %r13, %r61;
	cvt.s64.s32 	%rd45, %r109;
	add.s64 	%rd47, %rd46, %rd45;
	shl.b64 	%rd48, %rd47, 2;
	add.s64 	%rd5, %rd1, %rd48;
	@%p33 bra 	$L__BB4_53;
	ld.global.f32 	%f82, [%rd5+4];
	fma.rn.f32 	%f106, %f82, %f9, %f106;
$L__BB4_53:
	setp.ge.s32 	%p34, %r14, %r61;
	@%p34 bra 	$L__BB4_55;
	ld.global.f32 	%f83, [%rd5+8];
	fma.rn.f32 	%f107, %f83, %f9, %f107;
$L__BB4_55:
	setp.ge.s32 	%p35, %r15, %r61;
	@%p35 bra 	$L__BB4_57;
	ld.global.f32 	%f84, [%rd5+12];
	fma.rn.f32 	%f108, %f84, %f9, %f108;
$L__BB4_57:
	add.s32 	%r109, %r109, %r61;
	add.s32 	%r108, %r108, %r61;
	add.s32 	%r107, %r107, 1;
	add.s32 	%r106, %r106, 1;
	setp.ne.s32 	%p36, %r106, 0;
	@%p36 bra 	$L__BB4_47;
$L__BB4_58:
	ld.param.u64 	%rd55, [_Z17gemmWithBroadcastPKfS0_Pfiii_param_2];
	cvta.to.global.u64 	%rd6, %rd55;
	shl.b32 	%r30, %r2, 2;
	mul.lo.s32 	%r31, %r61, %r1;
	setp.lt.s32 	%p37, %r30, %r61;
	@%p37 bra 	$L__BB4_59;
	bra.uni 	$L__BB4_60;
$L__BB4_59:
	add.s32 	%r95, %r30, %r31;
	mul.wide.s32 	%rd49, %r95, 4;
	add.s64 	%rd50, %rd6, %rd49;
	st.global.f32 	[%rd50], %f105;
$L__BB4_60:
	add.s32 	%r96, %r30, 1;
	setp.ge.s32 	%p38, %r96, %r61;
	cvt.s64.s32 	%rd51, %r31;
	cvt.u64.u32 	%rd52, %r30;
	add.s64 	%rd53, %rd52, %rd51;
	shl.b64 	%rd54, %rd53, 2;
	add.s64 	%rd14, %rd6, %rd54;
	@%p38 bra 	$L__BB4_62;
	st.global.f32 	[%rd14+4], %f106;
$L__BB4_62:
	add.s32 	%r97, %r30, 2;
	setp.ge.s32 	%p39, %r97, %r61;
	@%p39 bra 	$L__BB4_64;
	st.global.f32 	[%rd14+8], %f107;
$L__BB4_64:
	add.s32 	%r98, %r30, 3;
	setp.ge.s32 	%p40, %r98, %r61;
	@%p40 bra 	$L__BB4_66;
	st.global.f32 	[%rd14+12], %f108;
$L__BB4_66:
	ret;

}


// ===== COMPILED SASS (sm_100) =====

	.target	sm_100

	.elftype	@"ET_EXEC"


//--------------------- .note.nv.tkinfo           --------------------------
	.section	.note.nv.tkinfo,"",@"SHT_NOTE"
	.sectionflags	@"SHF_NOTE_NV_TKINFO"
	.tkinfo
        /*0018*/ 	.word	0x00000002
        /*0030*/ 	.string	""
        /*0030*/ 	.string	"ptxas"
        /*0030*/ 	.string	"Cuda compilation tools, release 13.0, V13.0.88"
        /*0030*/ 	.string	"Build cuda_13.0.r13.0/compiler.36424714_0"
        /*0030*/ 	.string	"-arch sm_100 -m 64 "



//--------------------- .note.nv.cuinfo           --------------------------
	.section	.note.nv.cuinfo,"",@"SHT_NOTE"
	.sectionflags	@"SHF_NOTE_NV_CUINFO"
        /*0018*/ 	.short	0x0002
        /*001a*/ 	.short	0x0064
        /*001c*/ 	.short	0x0082
	.zero		2


//--------------------- .nv.info                  --------------------------
	.section	.nv.info,"",@"SHT_CUDA_INFO"
	.align	4


	//----- nvinfo : EIATTR_REGCOUNT
	.align		4
        /*0000*/ 	.byte	0x04, 0x2f
        /*0002*/ 	.short	(.L_3 - .L_2)
	.align		4
.L_2:
        /*0004*/ 	.word	index@(_Z20demonstrateBroadcastv)
        /*0008*/ 	.word	0x00000018


	//----- nvinfo : EIATTR_FRAME_SIZE
	.align		4
.L_3:
        /*000c*/ 	.byte	0x04, 0x11
        /*000e*/ 	.short	(.L_5 - .L_4)
	.align		4
.L_4:
        /*0010*/ 	.word	index@(_Z20demonstrateBroadcastv)
        /*0014*/ 	.word	0x00000018


	//----- nvinfo : EIATTR_REGCOUNT
	.align		4
.L_5:
        /*0018*/ 	.byte	0x04, 0x2f
        /*001a*/ 	.short	(.L_7 - .L_6)
	.align		4
.L_6:
        /*001c*/ 	.word	index@(_Z14demonstrateXORv)
        /*0020*/ 	.word	0x00000018


	//----- nvinfo : EIATTR_FRAME_SIZE
	.align		4
.L_7:
        /*0024*/ 	.byte	0x04, 0x11
        /*0026*/ 	.short	(.L_9 - .L_8)
	.align		4
.L_8:
        /*0028*/ 	.word	index@(_Z14demonstrateXORv)
        /*002c*/ 	.word	0x00000020


	//----- nvinfo : EIATTR_REGCOUNT
	.align		4
.L_9:
        /*0030*/ 	.byte	0x04, 0x2f
        /*0032*/ 	.short	(.L_11 - .L_10)
	.align		4
.L_10:
        /*0034*/ 	.word	index@(_Z10warpReducePKfPfi)
        /*0038*/ 	.word	0x0000000a


	//----- nvinfo : EIATTR_FRAME_SIZE
	.align		4
.L_11:
        /*003c*/ 	.byte	0x04, 0x11
        /*003e*/ 	.short	(.L_13 - .L_12)
	.align		4
.L_12:
        /*0040*/ 	.word	index@(_Z10warpReducePKfPfi)
        /*0044*/ 	.word	0x00000000


	//----- nvinfo : EIATTR_REGCOUNT
	.align		4
.L_13:
        /*0048*/ 	.byte	0x04, 0x2f
        /*004a*/ 	.short	(.L_15 - .L_14)
	.align		4
.L_14:
        /*004c*/ 	.word	index@(_Z17dotProductShufflePKfS0_Pfi)
        /*0050*/ 	.word	0x0000000f


	//----- nvinfo : EIATTR_FRAME_SIZE
	.align		4
.L_15:
        /*0054*/ 	.byte	0x04, 0x11
        /*0056*/ 	.short	(.L_17 - .L_16)
	.align		4
.L_16:
        /*0058*/ 	.word	index@(_Z17dotProductShufflePKfS0_Pfi)
        /*005c*/ 	.word	0x00000000


	//----- nvinfo : EIATTR_REGCOUNT
	.align		4
.L_17:
        /*0060*/ 	.byte	0x04, 0x2f
        /*0062*/ 	.short	(.L_19 - .L_18)
	.align		4
.L_18:
        /*0064*/ 	.word	index@(_Z17gemmWithBroadcastPKfS0_Pfiii)
        /*0068*/ 	.word	0x00000020


	//----- nvinfo : EIATTR_FRAME_SIZE
	.align		4
.L_19:
        /*006c*/ 	.byte	0x04, 0x11
        /*006e*/ 	.short	(.L_21 - .L_20)
	.align		4
.L_20:
        /*0070*/ 	.word	index@(_Z17gemmWithBroadcastPKfS0_Pfiii)
        /*0074*/ 	.word	0x00000000


	//----- nvinfo : EIATTR_MIN_STACK_SIZE
	.align		4
.L_21:
        /*0078*/ 	.byte	0x04, 0x12
        /*007a*/ 	.short	(.L_23 - .L_22)
	.align		4
.L_22:
        /*007c*/ 	.word	index@(_Z17gemmWithBroadcastPKfS0_Pfiii)
        /*0080*/ 	.word	0x00000000


	//----- nvinfo : EIATTR_MIN_STACK_SIZE
	.align		4
.L_23:
        /*0084*/ 	.byte	0x04, 0x12
        /*0086*/ 	.short	(.L_25 - .L_24)
	.align		4
.L_24:
        /*0088*/ 	.word	index@(_Z17dotProductShufflePKfS0_Pfi)
        /*008c*/ 	.word	0x00000000


	//----- nvinfo : EIATTR_MIN_STACK_SIZE
	.align		4
.L_25:
        /*0090*/ 	.byte	0x04, 0x12
        /*0092*/ 	.short	(.L_27 - .L_26)
	.align		4
.L_26:
        /*0094*/ 	.word	index@(_Z10warpReducePKfPfi)
        /*0098*/ 	.word	0x00000000


	//----- nvinfo : EIATTR_MIN_STACK_SIZE
	.align		4
.L_27:
        /*009c*/ 	.byte	0x04, 0x12
        /*009e*/ 	.short	(.L_29 - .L_28)
	.align		4
.L_28:
        /*00a0*/ 	.word	index@(_Z14demonstrateXORv)
        /*00a4*/ 	.word	0x00000020


	//----- nvinfo : EIATTR_MIN_STACK_SIZE
	.align		4
.L_29:
        /*00a8*/ 	.byte	0x04, 0x12
        /*00aa*/ 	.short	(.L_31 - .L_30)
	.align		4
.L_30:
        /*00ac*/ 	.word	index@(_Z20demonstrateBroadcastv)
        /*00b0*/ 	.word	0x00000018
.L_31:


//--------------------- .nv.compat                --------------------------
	.section	.nv.compat,"",@"SHT_CUDA_COMPAT_INFO"
	.align	4
        /*0000*/ 	.byte	0x02, 0x09, 0x00, 0x00, 0x02, 0x02, 0x01, 0x00, 0x02, 0x05, 0x05, 0x00, 0x03, 0x07, 0x01, 0x01
        /*0010*/ 	.byte	0x02, 0x03, 0x00, 0x00, 0x02, 0x06, 0x01, 0x00, 0x04, 0x0b, 0x08, 0x00, 0x09, 0x00, 0x00, 0x00
        /*0020*/ 	.byte	0x00, 0x00, 0x00, 0x00


//--------------------- .nv.info._Z17gemmWithBroadcastPKfS0_Pfiii --------------------------
	.section	.nv.info._Z17gemmWithBroadcastPKfS0_Pfiii,"",@"SHT_CUDA_INFO"
	.sectionflags	@""
	.align	4


	//----- nvinfo : EIATTR_CUDA_API_VERSION
	.align		4
        /*0000*/ 	.byte	0x04, 0x37
        /*0002*/ 	.short	(.L_33 - .L_32)
.L_32:
        /*0004*/ 	.word	0x00000082


	//----- nvinfo : EIATTR_KPARAM_INFO
	.align		4
.L_33:
        /*0008*/ 	.byte	0x04, 0x17
        /*000a*/ 	.short	(.L_35 - .L_34)
.L_34:
        /*000c*/ 	.word	0x00000000
        /*0010*/ 	.short	0x0005
        /*0012*/ 	.short	0x0020
        /*0014*/ 	.byte	0x00, 0xf0, 0x11, 0x00


	//----- nvinfo : EIATTR_KPARAM_INFO
	.align		4
.L_35:
        /*0018*/ 	.byte	0x04, 0x17
        /*001a*/ 	.short	(.L_37 - .L_36)
.L_36:
        /*001c*/ 	.word	0x00000000
        /*0020*/ 	.short	0x0004
        /*0022*/ 	.short	0x001c
        /*0024*/ 	.byte	0x00, 0xf0, 0x11, 0x00


	//----- nvinfo : EIATTR_KPARAM_INFO
	.align		4
.L_37:
        /*0028*/ 	.byte	0x04, 0x17
        /*002a*/ 	.short	(.L_39 - .L_38)
.L_38:
        /*002c*/ 	.word	0x00000000
        /*0030*/ 	.short	0x0003
        /*0032*/ 	.short	0x0018
        /*0034*/ 	.byte	0x00, 0xf0, 0x11, 0x00


	//----- nvinfo : EIATTR_KPARAM_INFO
	.align		4
.L_39:
        /*0038*/ 	.byte	0x04, 0x17
        /*003a*/ 	.short	(.L_41 - .L_40)
.L_40:
        /*003c*/ 	.word	0x00000000
        /*0040*/ 	.short	0x0002
        /*0042*/ 	.short	0x0010
        /*0044*/ 	.byte	0x00, 0xf5, 0x21, 0x00


	//----- nvinfo : EIATTR_KPARAM_INFO
	.align		4
.L_41:
        /*0048*/ 	.byte	0x04, 0x17
        /*004a*/ 	.short	(.L_43 - .L_42)
.L_42:
        /*004c*/ 	.word	0x00000000
        /*0050*/ 	.short	0x0001
        /*0052*/ 	.short	0x0008
        /*0054*/ 	.byte	0x00, 0xf5, 0x21, 0x00


	//----- nvinfo : EIATTR_KPARAM_INFO
	.align		4
.L_43:
        /*0058*/ 	.byte	0x04, 0x17
        /*005a*/ 	.short	(.L_45 - .L_44)
.L_44:
        /*005c*/ 	.word	0x00000000
        /*0060*/ 	.short	0x0000
        /*0062*/ 	.short	0x0000
        /*0064*/ 	.byte	0x00, 0xf5, 0x21, 0x00


	//----- nvinfo : EIATTR_SPARSE_MMA_MASK
	.align		4
.L_45:
        /*0068*/ 	.byte	0x03, 0x50
        /*006a*/ 	.short	0x0000


	//----- nvinfo : EIATTR_MAXREG_COUNT
	.align		4
        /*006c*/ 	.byte	0x03, 0x1b
        /*006e*/ 	.short	0x00ff


	//----- nvinfo : EIATTR_MERCURY_ISA_VERSION
	.align		4
        /*0070*/ 	.byte	0x03, 0x5f
        /*0072*/ 	.short	0x0101


	//----- nvinfo : EIATTR_COOP_GROUP_MASK_REGIDS
	.align		4
        /*0074*/ 	.byte	0x04, 0x29
        /*0076*/ 	.short	(.L_47 - .L_46)


	//   ....[0]....
.L_46:
        /*0078*/ 	.word	0xffffffff


	//   ....[1]....
        /*007c*/ 	.word	0xffffffff


	//   ....[2]....
        /*0080*/ 	.word	0xffffffff


	//   ....[3]....
        /*0084*/ 	.word	0xffffffff


	//   ....[4]....
        /*0088*/ 	.word	0xffffffff


	//   ....[5]....
        /*008c*/ 	.word	0xffffffff


	//   ....[6]....
        /*0090*/ 	.word	0xffffffff


	//   ....[7]....
        /*0094*/ 	.word	0xffffffff


	//   ....[8]....
        /*0098*/ 	.word	0xffffffff


	//----- nvinfo : EIATTR_COOP_GROUP_INSTR_OFFSETS
	.align		4
.L_47:
        /*009c*/ 	.byte	0x04, 0x28
        /*009e*/ 	.short	(.L_49 - .L_48)


	//   ....[0]....
.L_48:
        /*00a0*/ 	.word	0x00000450


	//   ....[1]....
        /*00a4*/ 	.word	0x00000460


	//   ....[2]....
        /*00a8*/ 	.word	0x00000470


	//   ....[3]....
        /*00ac*/ 	.word	0x00000680


	//   ....[4]....
        /*00b0*/ 	.word	0x00000970


	//   ....[5]....
        /*00b4*/ 	.word	0x00000ae0


	//   ....[6]....
        /*00b8*/ 	.word	0x00000b70


	//   ....[7]....
        /*00bc*/ 	.word	0x00000d70


	//   ....[8]....
        /*00c0*/ 	.word	0x00001090


	//----- nvinfo : EIATTR_VRC_CTA_INIT_COUNT
	.align		4
.L_49:
        /*00c4*/ 	.byte	0x02, 0x4a
	.zero		1
	.zero		1


	//----- nvinfo : EIATTR_EXIT_INSTR_OFFSETS
	.align		4
        /*00c8*/ 	.byte	0x04, 0x1c
        /*00ca*/ 	.short	(.L_51 - .L_50)


	//   ....[0]....
.L_50:
        /*00cc*/ 	.word	0x00000090


	//   ....[1]....
        /*00d0*/ 	.word	0x00001240


	//   ....[2]....
        /*00d4*/ 	.word	0x00001260


	//----- nvinfo : EIATTR_CBANK_PARAM_SIZE
	.align		4
.L_51:
        /*00d8*/ 	.byte	0x03, 0x19
        /*00da*/ 	.short	0x0024


	//----- nvinfo : EIATTR_PARAM_CBANK
	.align		4
        /*00dc*/ 	.byte	0x04, 0x0a
        /*00de*/ 	.short	(.L_53 - .L_52)
	.align		4
.L_52:
        /*00e0*/ 	.word	index@(.nv.constant0._Z17gemmWithBroadcastPKfS0_Pfiii)
        /*00e4*/ 	.short	0x0380
        /*00e6*/ 	.short	0x0024


	//----- nvinfo : EIATTR_SW_WAR
	.align		4
.L_53:
        /*00e8*/ 	.byte	0x04, 0x36
        /*00ea*/ 	.short	(.L_55 - .L_54)
.L_54:
        /*00ec*/ 	.word	0x00000008
.L_55:


//--------------------- .nv.info._Z17dotProductShufflePKfS0_Pfi --------------------------
	.section	.nv.info._Z17dotProductShufflePKfS0_Pfi,"",@"SHT_CUDA_INFO"
	.sectionflags	@""
	.align	4


	//----- nvinfo : EIATTR_CUDA_API_VERSION
	.align		4
        /*0000*/ 	.byte	0x04, 0x37
        /*0002*/ 	.short	(.L_57 - .L_56)
.L_56:
        /*0004*/ 	.word	0x00000082


	//----- nvinfo : EIATTR_KPARAM_INFO
	.align		4
.L_57:
        /*0008*/ 	.byte	0x04, 0x17
        /*000a*/ 	.short	(.L_59 - .L_58)
.L_58:
        /*000c*/ 	.word	0x00000000
        /*0010*/ 	.short	0x0003
        /*0012*/ 	.short	0x0018
        /*0014*/ 	.byte	0x00, 0xf0, 0x11, 0x00


	//----- nvinfo : EIATTR_KPARAM_INFO
	.align		4
.L_59:
        /*0018*/ 	.byte	0x04, 0x17
        /*001a*/ 	.short	(.L_61 - .L_60)
.L_60:
        /*001c*/ 	.word	0x00000000
        /*0020*/ 	.short	0x0002
        /*0022*/ 	.short	0x0010
        /*0024*/ 	.byte	0x00, 0xf5, 0x21, 0x00


	//----- nvinfo : EIATTR_KPARAM_INFO
	.align		4
.L_61:
        /*0028*/ 	.byte	0x04, 0x17
        /*002a*/ 	.short	(.L_63 - .L_62)
.L_62:
        /*002c*/ 	.word	0x00000000
        /*0030*/ 	.short	0x0001
        /*0032*/ 	.short	0x0008
        /*0034*/ 	.byte	0x00, 0xf5, 0x21, 0x00


	//----- nvinfo : EIATTR_KPARAM_INFO
	.align		4
.L_63:
        /*0038*/ 	.byte	0x04, 0x17
        /*003a*/ 	.short	(.L_65 - .L_64)
.L_64:
        /*003c*/ 	.word	0x00000000
        /*0040*/ 	.short	0x0000
        /*0042*/ 	.short	0x0000
        /*0044*/ 	.byte	0x00, 0xf5, 0x21, 0x00


	//----- nvinfo : EIATTR_SPARSE_MMA_MASK
	.align		4
.L_65:
        /*0048*/ 	.byte	0x03, 0x50
        /*004a*/ 	.short	0x0000


	//----- nvinfo : EIATTR_MAXREG_COUNT
	.align		4
        /*004c*/ 	.byte	0x03, 0x1b
        /*004e*/ 	.short	0x00ff


	//----- nvinfo : EIATTR_MERCURY_ISA_VERSION
	.align		4
        /*0050*/ 	.byte	0x03, 0x5f
        /*0052*/ 	.short	0x0101


	//----- nvinfo : EIATTR_COOP_GROUP_MASK_REGIDS
	.align		4
        /*0054*/ 	.byte	0x04, 0x29
        /*0056*/ 	.short	(.L_67 - .L_66)


	//   ....[0]....
.L_66:
        /*0058*/ 	.word	0xffffffff


	//   ....[1]....
        /*005c*/ 	.word	0xffffffff


	//   ....[2]....
        /*0060*/ 	.word	0xffffffff


	//   ....[3]....
        /*0064*/ 	.word	0xffffffff


	//   ....[4]....
        /*0068*/ 	.word	0xffffffff


	//----- nvinfo : EIATTR_COOP_GROUP_INSTR_OFFSETS
	.align		4
.L_67:
        /*006c*/ 	.byte	0x04, 0x28
        /*006e*/ 	.short	(.L_69 - .L_68)


	//   ....[0]....
.L_68:
        /*0070*/ 	.word	0x00000190


	//   ....[1]....
        /*0074*/ 	.word	0x000001c0


	//   ....[2]....
        /*0078*/ 	.word	0x000001e0


	//   ....[3]....
        /*007c*/ 	.word	0x00000200


	//   ....[4]....
        /*0080*/ 	.word	0x00000220


	//----- nvinfo : EIATTR_VRC_CTA_INIT_COUNT
	.align		4
.L_69:
        /*0084*/ 	.byte	0x02, 0x4a
	.zero		1
	.zero		1


	//----- nvinfo : EIATTR_EXIT_INSTR_OFFSETS
	.align		4
        /*0088*/ 	.byte	0x04, 0x1c
        /*008a*/ 	.short	(.L_71 - .L_70)


	//   ....[0]....
.L_70:
        /*008c*/ 	.word	0x00000230


	//   ....[1]....
        /*0090*/ 	.word	0x00000270


	//----- nvinfo : EIATTR_CRS_STACK_SIZE
	.align		4
.L_71:
        /*0094*/ 	.byte	0x04, 0x1e
        /*0096*/ 	.short	(.L_73 - .L_72)
.L_72:
        /*0098*/ 	.word	0x00000000


	//----- nvinfo : EIATTR_CBANK_PARAM_SIZE
	.align		4
.L_73:
        /*009c*/ 	.byte	0x03, 0x19
        /*009e*/ 	.short	0x001c


	//----- nvinfo : EIATTR_PARAM_CBANK
	.align		4
        /*00a0*/ 	.byte	0x04, 0x0a
        /*00a2*/ 	.short	(.L_75 - .L_74)
	.align		4
.L_74:
        /*00a4*/ 	.word	index@(.nv.constant0._Z17dotProductShufflePKfS0_Pfi)
        /*00a8*/ 	.short	0x0380
        /*00aa*/ 	.short	0x001c


	//----- nvinfo : EIATTR_SW_WAR
	.align		4
.L_75:
        /*00ac*/ 	.byte	0x04, 0x36
        /*00ae*/ 	.short	(.L_77 - .L_76)
.L_76:
        /*00b0*/ 	.word	0x00000008
.L_77:


//--------------------- .nv.info._Z10warpReducePKfPfi --------------------------
	.section	.nv.info._Z10warpReducePKfPfi,"",@"SHT_CUDA_INFO"
	.sectionflags	@""
	.align	4


	//----- nvinfo : EIATTR_CUDA_API_VERSION
	.align		4
        /*0000*/ 	.byte	0x04, 0x37
        /*0002*/ 	.short	(.L_79 - .L_78)
.L_78:
        /*0004*/ 	.word	0x00000082


	//----- nvinfo : EIATTR_KPARAM_INFO
	.align		4
.L_79:
        /*0008*/ 	.byte	0x04, 0x17
        /*000a*/ 	.short	(.L_81 - .L_80)
.L_80:
        /*000c*/ 	.word	0x00000000
        /*0010*/ 	.short	0x0002
        /*0012*/ 	.short	0x0010
        /*0014*/ 	.byte	0x00, 0xf0, 0x11, 0x00


	//----- nvinfo : EIATTR_KPARAM_INFO
	.align		4
.L_81:
        /*0018*/ 	.byte	0x04, 0x17
        /*001a*/ 	.short	(.L_83 - .L_82)
.L_82:
        /*001c*/ 	.word	0x00000000
        /*0020*/ 	.short	0x0001
        /*0022*/ 	.short	0x0008
        /*0024*/ 	.byte	0x00, 0xf5, 0x21, 0x00


	//----- nvinfo : EIATTR_KPARAM_INFO
	.align		4
.L_83:
        /*0028*/ 	.byte	0x04, 0x17
        /*002a*/ 	.short	(.L_85 - .L_84)
.L_84:
        /*002c*/ 	.word	0x00000000
        /*0030*/ 	.short	0x0000
        /*0032*/ 	.short	0x0000
        /*0034*/ 	.byte	0x00, 0xf5, 0x21, 0x00


	//----- nvinfo : EIATTR_SPARSE_MMA_MASK
	.align		4
.L_85:
        /*0038*/ 	.byte	0x03, 0x50
        /*003a*/ 	.short	0x0000


	//----- nvinfo : EIATTR_MAXREG_COUNT
	.align		4
        /*003c*/ 	.byte	0x03, 0x1b
        /*003e*/ 	.short	0x00ff


	//----- nvinfo : EIATTR_MERCURY_ISA_VERSION
	.align		4
        /*0040*/ 	.byte	0x03, 0x5f
        /*0042*/ 	.short	0x0101


	//----- nvinfo : EIATTR_COOP_GROUP_MASK_REGIDS
	.align		4
        /*0044*/ 	.byte	0x04, 0x29
        /*0046*/ 	.short	(.L_87 - .L_86)


	//   ....[0]....
.L_86:
        /*0048*/ 	.word	0xffffffff


	//   ....[1]....
        /*004c*/ 	.word	0xffffffff


	//   ....[2]....
        /*0050*/ 	.word	0xffffffff


	//   ....[3]....
        /*0054*/ 	.word	0xffffffff


	//   ....[4]....
        /*0058*/ 	.word	0xffffffff


	//----- nvinfo : EIATTR_COOP_GROUP_INSTR_OFFSETS
	.align		4
.L_87:
        /*005c*/ 	.byte	0x04, 0x28
        /*005e*/ 	.short	(.L_89 - .L_88)


	//   ....[0]....
.L_88:
        /*0060*/ 	.word	0x000000f0


	//   ....[1]....
        /*0064*/ 	.word	0x00000120


	//   ....[2]....
        /*0068*/ 	.word	0x00000140


	//   ....[3]....
        /*006c*/ 	.word	0x00000160


	//   ....[4]....
        /*0070*/ 	.word	0x00000180


	//----- nvinfo : EIATTR_VRC_CTA_INIT_COUNT
	.align		4
.L_89:
        /*0074*/ 	.byte	0x02, 0x4a
	.zero		1
	.zero		1


	//----- nvinfo : EIATTR_EXIT_INSTR_OFFSETS
	.align		4
        /*0078*/ 	.byte	0x04, 0x1c
        /*007a*/ 	.short	(.L_91 - .L_90)


	//   ....[0]....
.L_90:
        /*007c*/ 	.word	0x00000190


	//   ....[1]....
        /*0080*/ 	.word	0x000001d0


	//----- nvinfo : EIATTR_CRS_STACK_SIZE
	.align		4
.L_91:
        /*0084*/ 	.byte	0x04, 0x1e
        /*0086*/ 	.short	(.L_93 - .L_92)
.L_92:
        /*0088*/ 	.word	0x00000000


	//----- nvinfo : EIATTR_CBANK_PARAM_SIZE
	.align		4
.L_93:
        /*008c*/ 	.byte	0x03, 0x19
        /*008e*/ 	.short	0x0014


	//----- nvinfo : EIATTR_PARAM_CBANK
	.align		4
        /*0090*/ 	.byte	0x04, 0x0a
        /*0092*/ 	.short	(.L_95 - .L_94)
	.align		4
.L_94:
        /*0094*/ 	.word	index@(.nv.constant0._Z10warpReducePKfPfi)
        /*0098*/ 	.short	0x0380
        /*009a*/ 	.short	0x0014


	//----- nvinfo : EIATTR_SW_WAR
	.align		4
.L_95:
        /*009c*/ 	.byte	0x04, 0x36
        /*009e*/ 	.short	(.L_97 - .L_96)
.L_96:
        /*00a0*/ 	.word	0x00000008
.L_97:


//--------------------- .nv.info._Z14demonstrateXORv --------------------------
	.section	.nv.info._Z14demonstrateXORv,"",@"SHT_CUDA_INFO"
	.sectionflags	@""
	.align	4


	//----- nvinfo : EIATTR_CUDA_API_VERSION
	.align		4
        /*0000*/ 	.byte	0x04, 0x37
        /*0002*/ 	.short	(.L_99 - .L_98)
.L_98:
        /*0004*/ 	.word	0x00000082


	//----- nvinfo : EIATTR_SPARSE_MMA_MASK
	.align		4
.L_99:
        /*0008*/ 	.byte	0x03, 0x50
        /*000a*/ 	.short	0x0000


	//----- nvinfo : EIATTR_MAXREG_COUNT
	.align		4
        /*000c*/ 	.byte	0x03, 0x1b
        /*000e*/ 	.short	0x00ff


	//----- nvinfo : EIATTR_EXTERNS
	.align		4
        /*0010*/ 	.byte	0x04, 0x0f
        /*0012*/ 	.short	(.L_101 - .L_100)


	//   ....[0]....
	.align		4
.L_100:
        /*0014*/ 	.word	index@(vprintf)


	//----- nvinfo : EIATTR_MERCURY_ISA_VERSION
	.align		4
.L_101:
        /*0018*/ 	.byte	0x03, 0x5f
        /*001a*/ 	.short	0x0101


	//----- nvinfo : EIATTR_COOP_GROUP_MASK_REGIDS
	.align		4
        /*001c*/ 	.byte	0x04, 0x29
        /*001e*/ 	.short	(.L_103 - .L_102)


	//   ....[0]....
.L_102:
        /*0020*/ 	.word	0xffffffff


	//   ....[1]....
        /*0024*/ 	.word	0xffffffff


	//----- nvinfo : EIATTR_COOP_GROUP_INSTR_OFFSETS
	.align		4
.L_103:
        /*0028*/ 	.byte	0x04, 0x28
        /*002a*/ 	.short	(.L_105 - .L_104)


	//   ....[0]....
.L_104:
        /*002c*/ 	.word	0x000000a0


	//   ....[1]....
        /*0030*/ 	.word	0x000000b0


	//----- nvinfo : EIATTR_VRC_CTA_INIT_COUNT
	.align		4
.L_105:
        /*0034*/ 	.byte	0x02, 0x4a
	.zero		1
	.zero		1


	//----- nvinfo : EIATTR_SYSCALL_OFFSETS
	.align		4
        /*0038*/ 	.byte	0x04, 0x46
        /*003a*/ 	.short	(.L_107 - .L_106)


	//   ....[0]....
.L_106:
        /*003c*/ 	.word	0x00000190


	//----- nvinfo : EIATTR_EXIT_INSTR_OFFSETS
	.align		4
.L_107:
        /*0040*/ 	.byte	0x04, 0x1c
        /*0042*/ 	.short	(.L_109 - .L_108)


	//   ....[0]....
.L_108:
        /*0044*/ 	.word	0x000000c0


	//   ....[1]....
        /*0048*/ 	.word	0x000001a0


	//----- nvinfo : EIATTR_CRS_STACK_SIZE
	.align		4
.L_109:
        /*004c*/ 	.byte	0x04, 0x1e
        /*004e*/ 	.short	(.L_111 - .L_110)
.L_110:
        /*0050*/ 	.word	0x00000000


	//----- nvinfo : EIATTR_SW_WAR
	.align		4
.L_111:
        /*0054*/ 	.byte	0x04, 0x36
        /*0056*/ 	.short	(.L_113 - .L_112)
.L_112:
        /*0058*/ 	.word	0x00000008
.L_113:


//--------------------- .nv.info._Z20demonstrateBroadcastv --------------------------
	.section	.nv.info._Z20demonstrateBroadcastv,"",@"SHT_CUDA_INFO"
	.sectionflags	@""
	.align	4


	//----- nvinfo : EIATTR_CUDA_API_VERSION
	.align		4
        /*0000*/ 	.byte	0x04, 0x37
        /*0002*/ 	.short	(.L_115 - .L_114)
.L_114:
        /*0004*/ 	.word	0x00000082


	//----- nvinfo : EIATTR_SPARSE_MMA_MASK
	.align		4
.L_115:
        /*0008*/ 	.byte	0x03, 0x50
        /*000a*/ 	.short	0x0000


	//----- nvinfo : EIATTR_MAXREG_COUNT
	.align		4
        /*000c*/ 	.byte	0x03, 0x1b
        /*000e*/ 	.short	0x00ff


	//----- nvinfo : EIATTR_EXTERNS
	.align		4
        /*0010*/ 	.byte	0x04, 0x0f
        /*0012*/ 	.short	(.L_117 - .L_116)


	//   ....[0]....
	.align		4
.L_116:
        /*0014*/ 	.word	index@(vprintf)


	//----- nvinfo : EIATTR_MERCURY_ISA_VERSION
	.align		4
.L_117:
        /*0018*/ 	.byte	0x03, 0x5f
        /*001a*/ 	.short	0x0101


	//----- nvinfo : EIATTR_COOP_GROUP_MASK_REGIDS
	.align		4
        /*001c*/ 	.byte	0x04, 0x29
        /*001e*/ 	.short	(.L_119 - .L_118)


	//   ....[0]....
.L_118:
        /*0020*/ 	.word	0xffffffff


	//----- nvinfo : EIATTR_COOP_GROUP_INSTR_OFFSETS
	.align		4
.L_119:
        /*0024*/ 	.byte	0x04, 0x28
        /*0026*/ 	.short	(.L_121 - .L_120)


	//   ....[0]....
.L_120:
        /*0028*/ 	.word	0x000000b0


	//----- nvinfo : EIATTR_VRC_CTA_INIT_COUNT
	.align		4
.L_121:
        /*002c*/ 	.byte	0x02, 0x4a
	.zero		1
	.zero		1


	//----- nvinfo : EIATTR_SYSCALL_OFFSETS
	.align		4
        /*0030*/ 	.byte	0x04, 0x46
        /*0032*/ 	.short	(.L_123 - .L_122)


	//   ....[0]....
.L_122:
        /*0034*/ 	.word	0x00000180


	//----- nvinfo : EIATTR_EXIT_INSTR_OFFSETS
	.align		4
.L_123:
        /*0038*/ 	.byte	0x04, 0x1c
        /*003a*/ 	.short	(.L_125 - .L_124)


	//   ....[0]....
.L_124:
        /*003c*/ 	.word	0x000000c0


	//   ....[1]....
        /*0040*/ 	.word	0x00000190


	//----- nvinfo : EIATTR_CRS_STACK_SIZE
	.align		4
.L_125:
        /*0044*/ 	.byte	0x04, 0x1e
        /*0046*/ 	.short	(.L_127 - .L_126)
.L_126:
        /*0048*/ 	.word	0x00000000


	//----- nvinfo : EIATTR_SW_WAR
	.align		4
.L_127:
        /*004c*/ 	.byte	0x04, 0x36
        /*004e*/ 	.short	(.L_129 - .L_128)
.L_128:
        /*0050*/ 	.word	0x00000008
.L_129:


//--------------------- .nv.callgraph             --------------------------
	.section	.nv.callgraph,"",@"SHT_CUDA_CALLGRAPH"
	.align	4
	.sectionentsize	8
	.align		4
        /*0000*/ 	.word	0x00000000
	.align		4
        /*0004*/ 	.word	0xffffffff
	.align		4
        /*0008*/ 	.word	index@(_Z14demonstrateXORv)
	.align		4
        /*000c*/ 	.word	index@(vprintf)
	.align		4
        /*0010*/ 	.word	index@(_Z20demonstrateBroadcastv)
	.align		4
        /*0014*/ 	.word	index@(vprintf)
	.align		4
        /*0018*/ 	.word	0x00000000
	.align		4
        /*001c*/ 	.word	0xfffffffe
	.align		4
        /*0020*/ 	.word	0x00000000
	.align		4
        /*0024*/ 	.word	0xfffffffd
	.align		4
        /*0028*/ 	.word	0x00000000
	.align		4
        /*002c*/ 	.word	0xfffffffc


//--------------------- .nv.constant4             --------------------------
	.section	.nv.constant4,"a",@progbits
	.align	8
	.align		8
.nv.constant4:
        /*0000*/ 	.dword	$str
	.align		8
        /*0008*/ 	.dword	$str$1
	.align		8
        /*0010*/ 	.dword	vprintf


//--------------------- .text._Z17gemmWithBroadcastPKfS0_Pfiii --------------------------
	.section	.text._Z17gemmWithBroadcastPKfS0_Pfiii,"ax",@progbits
	.align	128
        .global         _Z17gemmWithBroadcastPKfS0_Pfiii
        .type           _Z17gemmWithBroadcastPKfS0_Pfiii,@function
        .size           _Z17gemmWithBroadcastPKfS0_Pfiii,(.L_x_16 - _Z17gemmWithBroadcastPKfS0_Pfiii)
        .other          _Z17gemmWithBroadcastPKfS0_Pfiii,@"STO_CUDA_ENTRY STV_DEFAULT"
_Z17gemmWithBroadcastPKfS0_Pfiii:
.text._Z17gemmWithBroadcastPKfS0_Pfiii:
[----:B------:R-:W-:Y:S01]  /*0000*/  LDC R1, c[0x0][0x37c] ;  /* 0x0000df00ff017b82 */ /* 0x000fe20000000800 */
[----:B------:R-:W0:Y:S07]  /*0010*/  S2R R9, SR_TID.X ;  /* 0x0000000000097919 */ /* 0x000e2e0000002100 */
[----:B------:R-:W1:Y:S01]  /*0020*/  LDC R10, c[0x0][0x360] ;  /* 0x0000d800ff0a7b82 */ /* 0x000e620000000800 */
[----:B------:R-:W2:Y:S07]  /*0030*/  LDCU UR5, c[0x0][0x398] ;  /* 0x00007300ff0577ac */ /* 0x000eae0008000800 */
[----:B------:R-:W3:Y:S01]  /*0040*/  S2UR UR4, SR_CTAID.X ;  /* 0x00000000000479c3 */ /* 0x000ee20000002500 */
[----:B-1----:R-:W-:-:S02]  /*0050*/  SHF.R.U32.HI R10, RZ, 0x5, R10 ;  /* 0x00000005ff0a7819 */ /* 0x002fc4000001160a */
[----:B0-----:R-:W-:-:S05]  /*0060*/  SHF.R.U32.HI R3, RZ, 0x5, R9 ;  /* 0x00000005ff037819 */ /* 0x001fca0000011609 */
[----:B---3--:R-:W-:-:S05]  /*0070*/  IMAD R10, R10, UR4, R3 ;  /* 0x000000040a0a7c24 */ /* 0x008fca000f8e0203 */
[----:B--2---:R-:W-:-:S13]  /*0080*/  ISETP.GE.AND P0, PT, R10, UR5, PT ;  /* 0x000000050a007c0c */ /* 0x004fda000bf06270 */
[----:B------:R-:W-:Y:S05]  /*0090*/  @P0 EXIT ;  /* 0x000000000000094d */ /* 0x000fea0003800000 */
[----:B------:R-:W0:Y:S01]  /*00a0*/  LDCU UR5, c[0x0][0x3a0] ;  /* 0x00007400ff0577ac */ /* 0x000e220008000800 */
[----:B------:R-:W-:Y:S01]  /*00b0*/  LOP3.LUT R9, R9, 0x1f, RZ, 0xc0, !PT ;  /* 0x0000001f09097812 */ /* 0x000fe200078ec0ff */
[----:B------:R-:W-:Y:S01]  /*00c0*/  IMAD.MOV.U32 R8, RZ, RZ, RZ ;  /* 0x000000ffff087224 */ /* 0x000fe200078e00ff */
[----:B------:R-:W-:Y:S01]  /*00d0*/  CS2R R6, SRZ ;  /* 0x0000000000067805 */ /* 0x000fe2000001ff00 */
[----:B------:R-:W-:Y:S01]  /*00e0*/  IMAD.MOV.U32 R5, RZ, RZ, RZ ;  /* 0x000000ffff057224 */ /* 0x000fe200078e00ff */
[----:B------:R-:W1:Y:S01]  /*00f0*/  LDCU.64 UR6, c[0x0][0x358] ;  /* 0x00006b00ff0677ac */ /* 0x000e620008000a00 */
[----:B0-----:R-:W-:-:S09]  /*0100*/  UISETP.GE.AND UP0, UPT, UR5, 0x1, UPT ;  /* 0x000000010500788c */ /* 0x001fd2000bf06270 */
[----:B-1----:R-:W-:Y:S05]  /*0110*/  BRA.U !UP0, `(.L_x_0) ;  /* 0x0000000d08f47547 */ /* 0x002fea000b800000 */
[----:B------:R-:W-:Y:S01]  /*0120*/  UISETP.GE.U32.AND UP0, UPT, UR5, 0x4, UPT ;  /* 0x000000040500788c */ /* 0x000fe2000bf06070 */
[----:B------:R-:W-:Y:S01]  /*0130*/  SHF.L.U32 R12, R9, 0x2, RZ ;  /* 0x00000002090c7819 */ /* 0x000fe200000006ff */
[----:B------:R-:W-:Y:S01]  /*0140*/  IMAD.MOV.U32 R8, RZ, RZ, RZ ;  /* 0x000000ffff087224 */ /* 0x000fe200078e00ff */
[----:B------:R-:W-:-:S06]  /*0150*/  UMOV UR4, URZ ;  /* 0x000000ff00047c82 */ /* 0x000fcc0008000000 */
[----:B------:R-:W-:Y:S05]  /*0160*/  BRA.U !UP0, `(.L_x_1) ;  /* 0x0000000d082c7547 */ /* 0x000fea000b800000 */
[----:B------:R-:W0:Y:S01]  /*0170*/  LDC R13, c[0x0][0x39c] ;  /* 0x0000e700ff0d7b82 */ /* 0x000e220000000800 */
[----:B------:R-:W-:Y:S01]  /*0180*/  ISETP.NE.AND P0, PT, R9, RZ, PT ;  /* 0x000000ff0900720c */ /* 0x000fe20003f05270 */
[----:B------:R-:W-:Y:S01]  /*0190*/  IMAD R0, R10, UR5, RZ ;  /* 0x000000050a007c24 */ /* 0x000fe2000f8e02ff */
[----:B------:R-:W1:Y:S01]  /*01a0*/  LDCU.64 UR8, c[0x0][0x388] ;  /* 0x00007100ff0877ac */ /* 0x000e620008000a00 */
[----:B------:R-:W-:-:S04]  /*01b0*/  IMAD.MOV.U32 R22, RZ, RZ, RZ ;  /* 0x000000ffff167224 */ /* 0x000fc800078e00ff */
[----:B------:R-:W2:Y:S01]  /*01c0*/  LDC.64 R2, c[0x0][0x380] ;  /* 0x0000e000ff027b82 */ /* 0x000ea20000000a00 */
[----:B0-----:R-:W-:Y:S02]  /*01d0*/  ISETP.GE.AND P3, PT, R12, R13, PT ;  /* 0x0000000d0c00720c */ /* 0x001fe40003f66270 */
[----:B------:R-:W-:Y:S01]  /*01e0*/  CS2R R26, SRZ ;  /* 0x00000000001a7805 */ /* 0x000fe2000001ff00 */
[----:B--2---:R-:W-:-:S10]  /*01f0*/  IMAD.WIDE R2, R0, 0x4, R2 ;  /* 0x0000000400027825 */ /* 0x004fd400078e0202 */
[----:B------:R-:W0:Y:S01]  /*0200*/  @!P3 LDC.64 R6, c[0x0][0x388] ;  /* 0x0000e200ff06bb82 */ /* 0x000e220000000a00 */
[----:B------:R-:W2:Y:S01]  /*0210*/  @!P0 LDG.E R22, desc[UR6][R2.64] ;  /* 0x0000000602168981 */ /* 0x000ea2000c1e1900 */
[C---:B------:R-:W-:Y:S01]  /*0220*/  IADD3 R4, PT, PT, R12.reuse, 0x1, RZ ;  /* 0x000000010c047810 */ /* 0x040fe20007ffe0ff */
[----:B------:R-:W-:Y:S02]  /*0230*/  VIADD R8, R12, 0x2 ;  /* 0x000000020c087836 */ /* 0x000fe40000000000 */
[----:B------:R-:W3:Y:S01]  /*0240*/  @!P0 LDG.E R27, desc[UR6][R2.64+0x4] ;  /* 0x00000406021b8981 */ /* 0x000ee2000c1e1900 */
[-C--:B------:R-:W-:Y:S01]  /*0250*/  ISETP.GE.AND P2, PT, R4, R13.reuse, PT ;  /* 0x0000000d0400720c */ /* 0x080fe20003f46270 */
[C---:B------:R-:W-:Y:S01]  /*0260*/  VIADD R4, R12.reuse, 0x3 ;  /* 0x000000030c047836 */ /* 0x040fe20000000000 */
[----:B-1----:R-:W-:Y:S01]  /*0270*/  LEA R16, P4, R12, UR8, 0x2 ;  /* 0x000000080c107c11 */ /* 0x002fe2000f8810ff */
[----:B------:R-:W1:Y:S01]  /*0280*/  @!P3 LDC.64 R14, c[0x0][0x388] ;  /* 0x0000e200ff0ebb82 */ /* 0x000e620000000a00 */
[----:B------:R-:W-:Y:S01]  /*0290*/  ISETP.GE.AND P1, PT, R8, R13, PT ;  /* 0x0000000d0800720c */ /* 0x000fe20003f26270 */
[----:B------:R-:W4:Y:S01]  /*02a0*/  @!P0 LDG.E R26, desc[UR6][R2.64+0x8] ;  /* 0x00000806021a8981 */ /* 0x000f22000c1e1900 */
[----:B------:R-:W-:-:S02]  /*02b0*/  IADD3.X R17, PT, PT, RZ, UR9, RZ, P4, !PT ;  /* 0x00000009ff117c10 */ /* 0x000fc4000a7fe4ff */
[-C--:B------:R-:W-:Y:S02]  /*02c0*/  IADD3 R5, P5, PT, R12, R13.reuse, RZ ;  /* 0x0000000d0c057210 */ /* 0x080fe40007fbe0ff */
[----:B------:R-:W-:Y:S02]  /*02d0*/  ISETP.GE.AND P4, PT, R4, R13, PT ;  /* 0x0000000d0400720c */ /* 0x000fe40003f86270 */
[----:B------:R-:W-:Y:S01]  /*02e0*/  LEA.HI.X.SX32 R18, R13, RZ, 0x1, P5 ;  /* 0x000000ff0d127211 */ /* 0x000fe200028f0eff */
[----:B------:R-:W5:Y:S01]  /*02f0*/  @!P2 LDG.E R4, desc[UR6][R16.64+0x4] ;  /* 0x000004061004a981 */ /* 0x000f62000c1e1900 */
[----:B------:R-:W-:-:S03]  /*0300*/  LEA R24, P5, R5, UR8, 0x2 ;  /* 0x0000000805187c11 */ /* 0x000fc6000f8a10ff */
[----:B------:R-:W5:Y:S01]  /*0310*/  @!P1 LDG.E R8, desc[UR6][R16.64+0x8] ;  /* 0x0000080610089981 */ /* 0x000f62000c1e1900 */
[----:B0-----:R-:W-:Y:S01]  /*0320*/  @!P3 IMAD.WIDE R6, R12, 0x4, R6 ;  /* 0x000000040c06b825 */ /* 0x001fe200078e0206 */
[----:B------:R-:W-:-:S03]  /*0330*/  LEA.HI.X R25, R5, UR9, R18, 0x2, P5 ;  /* 0x0000000905197c11 */ /* 0x000fc6000a8f1412 */
[----:B------:R-:W-:Y:S01]  /*0340*/  IMAD.SHL.U32 R21, R13, 0x2, RZ ;  /* 0x000000020d157824 */ /* 0x000fe200078e00ff */
[----:B------:R-:W5:Y:S04]  /*0350*/  @!P4 LDG.E R11, desc[UR6][R16.64+0xc] ;  /* 0x00000c06100bc981 */ /* 0x000f68000c1e1900 */
[----:B------:R0:W5:Y:S04]  /*0360*/  @!P3 LDG.E R7, desc[UR6][R6.64] ;  /* 0x000000060607b981 */ /* 0x000168000c1e1900 */
[----:B------:R-:W5:Y:S01]  /*0370*/  @!P2 LDG.E R23, desc[UR6][R24.64+0x4] ;  /* 0x000004061817a981 */ /* 0x000f62000c1e1900 */
[C---:B------:R-:W-:Y:S01]  /*0380*/  IMAD.IADD R20, R12.reuse, 0x1, R13 ;  /* 0x000000010c147824 */ /* 0x040fe200078e020d */
[----:B------:R-:W-:-:S02]  /*0390*/  IADD3 R5, P5, PT, R12, R21, RZ ;  /* 0x000000150c057210 */ /* 0x000fc40007fbe0ff */
[----:B------:R-:W5:Y:S01]  /*03a0*/  @!P1 LDG.E R16, desc[UR6][R24.64+0x8] ;  /* 0x0000080618109981 */ /* 0x000f62000c1e1900 */
[----:B-1----:R-:W-:Y:S01]  /*03b0*/  @!P3 IMAD.WIDE R14, R20, 0x4, R14 ;  /* 0x00000004140eb825 */ /* 0x002fe200078e020e */
[----:B0-----:R-:W-:Y:S02]  /*03c0*/  LEA.HI.X.SX32 R6, R21, RZ, 0x1, P5 ;  /* 0x000000ff15067211 */ /* 0x001fe400028f0eff */
[C---:B------:R-:W-:Y:S01]  /*03d0*/  LEA R28, P5, R5.reuse, UR8, 0x2 ;  /* 0x00000008051c7c11 */ /* 0x040fe2000f8a10ff */
[----:B------:R-:W5:Y:S03]  /*03e0*/  @!P4 LDG.E R17, desc[UR6][R24.64+0xc] ;  /* 0x00000c061811c981 */ /* 0x000f66000c1e1900 */
[----:B------:R-:W-:Y:S01]  /*03f0*/  LEA.HI.X R29, R5, UR9, R6, 0x2, P5 ;  /* 0x00000009051d7c11 */ /* 0x000fe2000a8f1406 */
[----:B------:R0:W5:Y:S04]  /*0400*/  @!P3 LDG.E R18, desc[UR6][R14.64] ;  /* 0x000000060e12b981 */ /* 0x000168000c1e1900 */
[----:B------:R-:W5:Y:S01]  /*0410*/  @!P2 LDG.E R19, desc[UR6][R28.64+0x4] ;  /* 0x000004061c13a981 */ /* 0x000f62000c1e1900 */
[----:B------:R-:W-:Y:S01]  /*0420*/  HFMA2 R5, -RZ, RZ, 0, 0 ;  /* 0x00000000ff057431 */ /* 0x000fe200000001ff */
[----:B0-----:R-:W0:Y:S01]  /*0430*/  @!P3 LDC.64 R14, c[0x0][0x388] ;  /* 0x0000e200ff0ebb82 */ /* 0x001e220000000a00 */
[----:B------:R-:W-:Y:S01]  /*0440*/  IMAD R25, R13, 0x3, RZ ;  /* 0x000000030d197824 */ /* 0x000fe200078e02ff */
[----:B--2---:R-:W5:Y:S04]  /*0450*/  SHFL.IDX PT, R22, R22, RZ, 0x1f ;  /* 0x00001fff16167589 */ /* 0x004f6800000e0000 */
[----:B---3--:R-:W1:Y:S04]  /*0460*/  SHFL.IDX PT, R27, R27, RZ, 0x1f ;  /* 0x00001fff1b1b7589 */ /* 0x008e6800000e0000 */
[----:B----4-:R0:W2:Y:S01]  /*0470*/  SHFL.IDX PT, R24, R26, RZ, 0x1f ;  /* 0x00001fff1a187589 */ /* 0x0100a200000e0000 */
[----:B-----5:R-:W-:Y:S01]  /*0480*/  @!P3 FFMA R5, R22, R7, RZ ;  /* 0x000000071605b223 */ /* 0x020fe200000000ff */
[----:B------:R-:W-:-:S02]  /*0490*/  CS2R R6, SRZ ;  /* 0x0000000000067805 */ /* 0x000fc4000001ff00 */
[C---:B------:R-:W-:Y:S01]  /*04a0*/  @!P2 FFMA R6, R22.reuse, R4, RZ ;  /* 0x000000041606a223 */ /* 0x040fe200000000ff */
[C---:B------:R-:W-:Y:S01]  /*04b0*/  @!P1 FFMA R7, R22.reuse, R8, RZ ;  /* 0x0000000816079223 */ /* 0x040fe200000000ff */
[----:B------:R-:W-:Y:S02]  /*04c0*/  IMAD.MOV.U32 R8, RZ, RZ, RZ ;  /* 0x000000ffff087224 */ /* 0x000fe400078e00ff */
[----:B------:R-:W-:Y:S01]  /*04d0*/  @!P4 FFMA R8, R22, R11, RZ ;  /* 0x0000000b1608c223 */ /* 0x000fe200000000ff */
[C---:B-1----:R-:W-:Y:S01]  /*04e0*/  @!P2 FFMA R6, R27.reuse, R23, R6 ;  /* 0x000000171b06a223 */ /* 0x042fe20000000006 */
[----:B------:R-:W-:Y:S01]  /*04f0*/  IMAD.MOV.U32 R11, RZ, RZ, RZ ;  /* 0x000000ffff0b7224 */ /* 0x000fe200078e00ff */
[----:B------:R-:W1:Y:S01]  /*0500*/  @!P3 LDC.64 R22, c[0x0][0x388] ;  /* 0x0000e200ff16bb82 */ /* 0x000e620000000a00 */
[C---:B------:R-:W-:Y:S01]  /*0510*/  @!P1 FFMA R7, R27.reuse, R16, R7 ;  /* 0x000000101b079223 */ /* 0x040fe20000000007 */
[----:B------:R-:W3:Y:S04]  /*0520*/  @!P1 LDG.E R4, desc[UR6][R28.64+0x8] ;  /* 0x000008061c049981 */ /* 0x000ee8000c1e1900 */
[----:B------:R-:W4:Y:S01]  /*0530*/  @!P0 LDG.E R11, desc[UR6][R2.64+0xc] ;  /* 0x00000c06020b8981 */ /* 0x000f22000c1e1900 */
[----:B------:R-:W-:Y:S01]  /*0540*/  IADD3 R16, PT, PT, R12, R21, RZ ;  /* 0x000000150c107210 */ /* 0x000fe20007ffe0ff */
[C---:B------:R-:W-:Y:S01]  /*0550*/  @!P4 FFMA R8, R27.reuse, R17, R8 ;  /* 0x000000111b08c223 */ /* 0x040fe20000000008 */
[----:B------:R-:W-:Y:S01]  /*0560*/  @!P3 FFMA R5, R27, R18, R5 ;  /* 0x000000121b05b223 */ /* 0x000fe20000000005 */
[----:B------:R-:W5:Y:S02]  /*0570*/  @!P4 LDG.E R17, desc[UR6][R28.64+0xc] ;  /* 0x00000c061c11c981 */ /* 0x000f64000c1e1900 */
[----:B0-----:R-:W-:Y:S01]  /*0580*/  @!P3 IMAD.WIDE R26, R16, 0x4, R14 ;  /* 0x00000004101ab825 */ /* 0x001fe200078e020e */
[----:B------:R-:W-:-:S03]  /*0590*/  IADD3 R15, P5, PT, R12, R25, RZ ;  /* 0x000000190c0f7210 */ /* 0x000fc60007fbe0ff */
[----:B--2---:R-:W-:Y:S01]  /*05a0*/  @!P2 FFMA R6, R24, R19, R6 ;  /* 0x000000131806a223 */ /* 0x004fe20000000006 */
[----:B------:R-:W-:Y:S01]  /*05b0*/  IMAD.IADD R14, R12, 0x1, R25 ;  /* 0x000000010c0e7824 */ /* 0x000fe200078e0219 */
[----:B------:R-:W-:Y:S01]  /*05c0*/  LEA.HI.X.SX32 R19, R25, RZ, 0x1, P5 ;  /* 0x000000ff19137211 */ /* 0x000fe200028f0eff */
[----:B------:R-:W2:Y:S01]  /*05d0*/  @!P3 LDG.E R26, desc[UR6][R26.64] ;  /* 0x000000061a1ab981 */ /* 0x000ea2000c1e1900 */
[----:B------:R-:W-:-:S04]  /*05e0*/  LEA R18, P5, R15, UR8, 0x2 ;  /* 0x000000080f127c11 */ /* 0x000fc8000f8a10ff */
[----:B------:R-:W-:Y:S01]  /*05f0*/  LEA.HI.X R19, R15, UR9, R19, 0x2, P5 ;  /* 0x000000090f137c11 */ /* 0x000fe2000a8f1413 */
[----:B-1----:R-:W-:-:S04]  /*0600*/  @!P3 IMAD.WIDE R22, R14, 0x4, R22 ;  /* 0x000000040e16b825 */ /* 0x002fc800078e0216 */
[----:B------:R-:W2:Y:S04]  /*0610*/  @!P2 LDG.E R15, desc[UR6][R18.64+0x4] ;  /* 0x00000406120fa981 */ /* 0x000ea8000c1e1900 */
[----:B------:R-:W2:Y:S04]  /*0620*/  @!P3 LDG.E R22, desc[UR6][R22.64] ;  /* 0x000000061616b981 */ /* 0x000ea8000c1e1900 */
[----:B------:R-:W2:Y:S04]  /*0630*/  @!P1 LDG.E R28, desc[UR6][R18.64+0x8] ;  /* 0x00000806121c9981 */ /* 0x000ea8000c1e1900 */
[----:B------:R-:W2:Y:S01]  /*0640*/  @!P4 LDG.E R29, desc[UR6][R18.64+0xc] ;  /* 0x00000c06121dc981 */ /* 0x000ea2000c1e1900 */
[----:B------:R-:W-:-:S04]  /*0650*/  ULOP3.LUT UR4, UR5, 0x7ffffffc, URZ, 0xc0, !UPT ;  /* 0x7ffffffc05047892 */ /* 0x000fc8000f8ec0ff */
[----:B------:R-:W-:-:S04]  /*0660*/  UIADD3 UR5, UPT, UPT, -UR4, 0x4, URZ ;  /* 0x0000000404057890 */ /* 0x000fc8000fffe1ff */
[----:B------:R-:W-:Y:S01]  /*0670*/  UISETP.NE.AND UP0, UPT, UR5, URZ, UPT ;  /* 0x000000ff0500728c */ /* 0x000fe2000bf05270 */
[----:B----4-:R-:W0:Y:S01]  /*0680*/  SHFL.IDX PT, R11, R11, RZ, 0x1f ;  /* 0x00001fff0b0b7589 */ /* 0x010e2200000e0000 */
[C---:B---3--:R-:W-:Y:S01]  /*0690*/  @!P1 FFMA R7, R24.reuse, R4, R7 ;  /* 0x0000000418079223 */ /* 0x048fe20000000007 */
[C---:B-----5:R-:W-:Y:S01]  /*06a0*/  @!P4 FFMA R8, R24.reuse, R17, R8 ;  /* 0x000000111808c223 */ /* 0x060fe20000000008 */
[----:B--2---:R-:W-:Y:S01]  /*06b0*/  @!P3 FFMA R5, R24, R26, R5 ;  /* 0x0000001a1805b223 */ /* 0x004fe20000000005 */
[----:B------:R-:W-:-:S05]  /*06c0*/  IADD3 R26, P5, PT, R2, 0x1c, RZ ;  /* 0x0000001c021a7810 */ /* 0x000fca0007fbe0ff */
[----:B------:R-:W-:Y:S02]  /*06d0*/  IMAD.X R27, RZ, RZ, R3, P5 ;  /* 0x000000ffff1b7224 */ /* 0x000fe400028e0603 */
[C---:B0-----:R-:W-:Y:S01]  /*06e0*/  @!P2 FFMA R6, R11.reuse, R15, R6 ;  /* 0x0000000f0b06a223 */ /* 0x041fe20000000006 */
[C---:B------:R-:W-:Y:S01]  /*06f0*/  @!P3 FFMA R5, R11.reuse, R22, R5 ;  /* 0x000000160b05b223 */ /* 0x040fe20000000005 */
[C---:B------:R-:W-:Y:S01]  /*0700*/  @!P1 FFMA R7, R11.reuse, R28, R7 ;  /* 0x0000001c0b079223 */ /* 0x040fe20000000007 */
[----:B------:R-:W-:Y:S01]  /*0710*/  @!P4 FFMA R8, R11, R29, R8 ;  /* 0x0000001d0b08c223 */ /* 0x000fe20000000008 */
[----:B------:R-:W-:Y:S06]  /*0720*/  BRA.U !UP0, `(.L_x_1) ;  /* 0x0000000508bc7547 */ /* 0x000fec000b800000 */
[----:B------:R-:W0:Y:S01]  /*0730*/  LDC R4, c[0x0][0x39c] ;  /* 0x0000e700ff047b82 */ /* 0x000e220000000800 */
[----:B------:R-:W-:Y:S01]  /*0740*/  SHF.L.U32 R3, R13, 0x2, RZ ;  /* 0x000000020d037819 */ /* 0x000fe200000006ff */
[----:B------:R-:W-:Y:S01]  /*0750*/  VIADD R2, R0, 0x4 ;  /* 0x0000000400027836 */ /* 0x000fe20000000000 */
[----:B------:R-:W-:Y:S01]  /*0760*/  MOV R22, R27 ;  /* 0x0000001b00167202 */ /* 0x000fe20000000f00 */
[----:B------:R-:W-:Y:S01]  /*0770*/  IMAD.MOV.U32 R0, RZ, RZ, R26 ;  /* 0x000000ffff007224 */ /* 0x000fe200078e001a */
[-C--:B------:R-:W-:Y:S01]  /*0780*/  IADD3 R19, PT, PT, R16, R3.reuse, RZ ;  /* 0x0000000310137210 */ /* 0x080fe20007ffe0ff */
[----:B------:R-:W-:Y:S01]  /*0790*/  IMAD.IADD R11, R20, 0x1, R3 ;  /* 0x00000001140b7824 */ /* 0x000fe200078e0203 */
[----:B------:R-:W-:Y:S01]  /*07a0*/  IADD3 R25, PT, PT, R25, R3, RZ ;  /* 0x0000000319197210 */ /* 0x000fe20007ffe0ff */
[----:B------:R-:W-:Y:S01]  /*07b0*/  IMAD.IADD R13, R3, 0x1, R13 ;  /* 0x00000001030d7824 */ /* 0x000fe200078e020d */
[----:B------:R-:W1:Y:S01]  /*07c0*/  LDCU.64 UR8, c[0x0][0x388] ;  /* 0x00007100ff0877ac */ /* 0x000e620008000a00 */
[----:B------:R-:W-:-:S02]  /*07d0*/  IMAD.IADD R21, R21, 0x1, R3 ;  /* 0x0000000115157824 */ /* 0x000fc400078e0203 */
[--C-:B------:R-:W-:Y:S02]  /*07e0*/  IMAD.IADD R23, R14, 0x1, R3.reuse ;  /* 0x000000010e177824 */ /* 0x100fe400078e0203 */
[----:B------:R-:W-:-:S07]  /*07f0*/  IMAD.IADD R27, R12, 0x1, R3 ;  /* 0x000000010c1b7824 */ /* 0x000fce00078e0203 */
.L_x_2:
[----:B------:R-:W2:Y:S01]  /*0800*/  @!P0 LDC.64 R14, c[0x0][0x380] ;  /* 0x0000e000ff0e8b82 */ /* 0x000ea20000000a00 */
[----:B------:R-:W-:Y:S01]  /*0810*/  IMAD.MOV.U32 R18, RZ, RZ, RZ ;  /* 0x000000ffff127224 */ /* 0x000fe200078e00ff */
[----:B------:R-:W-:-:S05]  /*0820*/  SHF.L.U32 R12, R9, 0x2, RZ ;  /* 0x00000002090c7819 */ /* 0x000fca00000006ff */
[C---:B------:R-:W-:Y:S01]  /*0830*/  VIADD R29, R12.reuse, 0x1 ;  /* 0x000000010c1d7836 */ /* 0x040fe20000000000 */
[----:B------:R-:W-:Y:S01]  /*0840*/  IADD3 R17, P2, PT, R12, R3, RZ ;  /* 0x000000030c117210 */ /* 0x000fe20007f5e0ff */
[----:B--2---:R-:W-:-:S05]  /*0850*/  @!P0 IMAD.WIDE R14, R2, 0x4, R14 ;  /* 0x00000004020e8825 */ /* 0x004fca00078e020e */
[----:B------:R2:W3:Y:S01]  /*0860*/  @!P0 LDG.E R18, desc[UR6][R14.64] ;  /* 0x000000060e128981 */ /* 0x0004e2000c1e1900 */
[-C--:B0-----:R-:W-:Y:S02]  /*0870*/  ISETP.GE.AND P1, PT, R29, R4.reuse, PT ;  /* 0x000000041d00720c */ /* 0x081fe40003f26270 */
[----:B------:R-:W-:Y:S02]  /*0880*/  IADD3 R29, PT, PT, R12, 0x2, RZ ;  /* 0x000000020c1d7810 */ /* 0x000fe40007ffe0ff */
[----:B------:R-:W-:Y:S02]  /*0890*/  LEA.HI.X.SX32 R20, R3, RZ, 0x1, P2 ;  /* 0x000000ff03147211 */ /* 0x000fe400010f0eff */
[----:B-1----:R-:W-:Y:S02]  /*08a0*/  LEA R16, P3, R17, UR8, 0x2 ;  /* 0x0000000811107c11 */ /* 0x002fe4000f8610ff */
[----:B------:R-:W-:Y:S02]  /*08b0*/  ISETP.GE.AND P2, PT, R29, R4, PT ;  /* 0x000000041d00720c */ /* 0x000fe40003f46270 */
[----:B------:R-:W-:-:S05]  /*08c0*/  LEA.HI.X R17, R17, UR9, R20, 0x2, P3 ;  /* 0x0000000911117c11 */ /* 0x000fca00098f1414 */
[----:B------:R-:W4:Y:S06]  /*08d0*/  @!P1 LDG.E R24, desc[UR6][R16.64+0x4] ;  /* 0x0000040610189981 */ /* 0x000f2c000c1e1900 */
[----:B------:R-:W5:Y:S01]  /*08e0*/  @!P2 LDG.E R20, desc[UR6][R16.64+0x8] ;  /* 0x000008061014a981 */ /* 0x000f62000c1e1900 */
[C---:B--2---:R-:W-:Y:S01]  /*08f0*/  VIADD R15, R12.reuse, 0x3 ;  /* 0x000000030c0f7836 */ /* 0x044fe20000000000 */
[----:B------:R-:W-:-:S04]  /*0900*/  ISETP.GE.AND P3, PT, R12, R4, PT ;  /* 0x000000040c00720c */ /* 0x000fc80003f66270 */
[----:B------:R-:W-:-:S09]  /*0910*/  ISETP.GE.AND P4, PT, R15, R4, PT ;  /* 0x000000040f00720c */ /* 0x000fd20003f86270 */
[----:B------:R-:W0:Y:S04]  /*0920*/  @!P3 LDC.64 R14, c[0x0][0x388] ;  /* 0x0000e200ff0ebb82 */ /* 0x000e280000000a00 */
[----:B------:R1:W2:Y:S04]  /*0930*/  @!P4 LDG.E R29, desc[UR6][R16.64+0xc] ;  /* 0x00000c06101dc981 */ /* 0x0002a8000c1e1900 */
[----:B-1----:R-:W1:Y:S01]  /*0940*/  @!P3 LDC.64 R16, c[0x0][0x388] ;  /* 0x0000e200ff10bb82 */ /* 0x002e620000000a00 */
[----:B0-----:R-:W-:-:S04]  /*0950*/  @!P3 IMAD.WIDE R14, R27, 0x4, R14 ;  /* 0x000000041b0eb825 */ /* 0x001fc800078e020e */
[----:B-1----:R-:W-:Y:S01]  /*0960*/  @!P3 IMAD.WIDE R16, R11, 0x4, R16 ;  /* 0x000000040b10b825 */ /* 0x002fe200078e0210 */
[----:B---3--:R-:W4:Y:S03]  /*0970*/  SHFL.IDX PT, R18, R18, RZ, 0x1f ;  /* 0x00001fff12127589 */ /* 0x008f2600000e0000 */
[-C--:B----4-:R-:W-:Y:S01]  /*0980*/  @!P1 FFMA R6, R24, R18.reuse, R6 ;  /* 0x0000001218069223 */ /* 0x090fe20000000006 */
[----:B------:R-:W-:Y:S01]  /*0990*/  IADD3 R24, P5, PT, R12, R13, RZ ;  /* 0x0000000d0c187210 */ /* 0x000fe20007fbe0ff */
[----:B-----5:R-:W-:Y:S02]  /*09a0*/  @!P2 FFMA R7, R20, R18, R7 ;  /* 0x000000121407a223 */ /* 0x020fe40000000007 */
[----:B------:R0:W3:Y:S01]  /*09b0*/  @!P3 LDG.E R20, desc[UR6][R14.64] ;  /* 0x000000060e14b981 */ /* 0x0000e2000c1e1900 */
[----:B------:R-:W-:Y:S02]  /*09c0*/  LEA.HI.X.SX32 R26, R13, RZ, 0x1, P5 ;  /* 0x000000ff0d1a7211 */ /* 0x000fe400028f0eff */
[----:B0-----:R-:W-:-:S04]  /*09d0*/  LEA R14, P5, R24, UR8, 0x2 ;  /* 0x00000008180e7c11 */ /* 0x001fc8000f8a10ff */
[----:B------:R-:W-:Y:S02]  /*09e0*/  LEA.HI.X R15, R24, UR9, R26, 0x2, P5 ;  /* 0x00000009180f7c11 */ /* 0x000fe4000a8f141a */
[----:B------:R0:W4:Y:S01]  /*09f0*/  @!P3 LDG.E R26, desc[UR6][R16.64] ;  /* 0x00000006101ab981 */ /* 0x000122000c1e1900 */
[----:B------:R-:W-:Y:S01]  /*0a00*/  MOV R24, RZ ;  /* 0x000000ff00187202 */ /* 0x000fe20000000f00 */
[----:B0-----:R-:W-:Y:S01]  /*0a10*/  IMAD.MOV.U32 R16, RZ, RZ, R0 ;  /* 0x000000ffff107224 */ /* 0x001fe200078e0000 */
[----:B------:R-:W-:Y:S01]  /*0a20*/  MOV R17, R22 ;  /* 0x0000001600117202 */ /* 0x000fe20000000f00 */
[----:B------:R-:W5:Y:S04]  /*0a30*/  @!P1 LDG.E R0, desc[UR6][R14.64+0x4] ;  /* 0x000004060e009981 */ /* 0x000f68000c1e1900 */
[----:B------:R-:W4:Y:S01]  /*0a40*/  @!P0 LDG.E R24, desc[UR6][R16.64+-0x8] ;  /* 0xfffff80610188981 */ /* 0x000f22000c1e1900 */
[----:B------:R-:W-:-:S02]  /*0a50*/  IMAD.MOV.U32 R22, RZ, RZ, RZ ;  /* 0x000000ffff167224 */ /* 0x000fc400078e00ff */
[----:B--2---:R-:W-:-:S04]  /*0a60*/  @!P4 FFMA R8, R29, R18, R8 ;  /* 0x000000121d08c223 */ /* 0x004fc80000000008 */
[----:B------:R-:W2:Y:S01]  /*0a70*/  @!P0 LDG.E R22, desc[UR6][R16.64+-0x4] ;  /* 0xfffffc0610168981 */ /* 0x000ea2000c1e1900 */
[----:B---3--:R-:W-:Y:S01]  /*0a80*/  @!P3 FFMA R5, R20, R18, R5 ;  /* 0x000000121405b223 */ /* 0x008fe20000000005 */
[----:B------:R-:W-:Y:S02]  /*0a90*/  IADD3 R20, P5, PT, R12, R21, RZ ;  /* 0x000000150c147210 */ /* 0x000fe40007fbe0ff */
[----:B------:R-:W3:Y:S04]  /*0aa0*/  @!P4 LDG.E R18, desc[UR6][R14.64+0xc] ;  /* 0x00000c060e12c981 */ /* 0x000ee8000c1e1900 */
[----:B------:R0:W3:Y:S01]  /*0ab0*/  @!P2 LDG.E R12, desc[UR6][R14.64+0x8] ;  /* 0x000008060e0ca981 */ /* 0x0000e2000c1e1900 */
[----:B------:R-:W-:Y:S02]  /*0ac0*/  LEA.HI.X.SX32 R29, R21, RZ, 0x1, P5 ;  /* 0x000000ff151d7211 */ /* 0x000fe400028f0eff */
[C---:B------:R-:W-:Y:S01]  /*0ad0*/  LEA R28, P5, R20.reuse, UR8, 0x2 ;  /* 0x00000008141c7c11 */ /* 0x040fe2000f8a10ff */
[----:B----4-:R-:W5:Y:S03]  /*0ae0*/  SHFL.IDX PT, R24, R24, RZ, 0x1f ;  /* 0x00001fff18187589 */ /* 0x010f6600000e0000 */
[----:B------:R-:W-:Y:S01]  /*0af0*/  LEA.HI.X R29, R20, UR9, R29, 0x2, P5 ;  /* 0x00000009141d7c11 */ /* 0x000fe2000a8f141d */
[----:B0-----:R-:W0:Y:S04]  /*0b00*/  @!P3 LDC.64 R14, c[0x0][0x388] ;  /* 0x0000e200ff0ebb82 */ /* 0x001e280000000a00 */
[----:B------:R-:W4:Y:S01]  /*0b10*/  @!P1 LDG.E R20, desc[UR6][R28.64+0x4] ;  /* 0x000004061c149981 */ /* 0x000f22000c1e1900 */
[----:B-----5:R-:W-:-:S03]  /*0b20*/  @!P1 FFMA R6, R0, R24, R6 ;  /* 0x0000001800069223 */ /* 0x020fc60000000006 */
[----:B------:R-:W5:Y:S01]  /*0b30*/  @!P2 LDG.E R0, desc[UR6][R28.64+0x8] ;  /* 0x000008061c00a981 */ /* 0x000f62000c1e1900 */
[----:B------:R-:W-:-:S03]  /*0b40*/  @!P3 FFMA R5, R26, R24, R5 ;  /* 0x000000181a05b223 */ /* 0x000fc60000000005 */
[----:B------:R1:W5:Y:S01]  /*0b50*/  @!P4 LDG.E R26, desc[UR6][R28.64+0xc] ;  /* 0x00000c061c1ac981 */ /* 0x000362000c1e1900 */
[----:B------:R-:W-:-:S03]  /*0b60*/  ISETP.NE.AND P0, PT, R9, RZ, PT ;  /* 0x000000ff0900720c */ /* 0x000fc60003f05270 */
[----:B--2---:R-:W4:Y:S01]  /*0b70*/  SHFL.IDX PT, R22, R22, RZ, 0x1f ;  /* 0x00001fff16167589 */ /* 0x004f2200000e0000 */
[----:B-1----:R-:W1:Y:S01]  /*0b80*/  @!P3 LDC.64 R28, c[0x0][0x388] ;  /* 0x0000e200ff1cbb82 */ /* 0x002e620000000a00 */
[----:B0-----:R-:W-:-:S06]  /*0b90*/  @!P3 IMAD.WIDE R14, R23, 0x4, R14 ;  /* 0x00000004170eb825 */ /* 0x001fcc00078e020e */
[----:B------:R-:W2:Y:S01]  /*0ba0*/  @!P3 LDG.E R14, desc[UR6][R14.64] ;  /* 0x000000060e0eb981 */ /* 0x000ea2000c1e1900 */
[----:B-1----:R-:W-:-:S04]  /*0bb0*/  @!P3 IMAD.WIDE R28, R19, 0x4, R28 ;  /* 0x00000004131cb825 */ /* 0x002fc800078e021c */
[-C--:B---3--:R-:W-:Y:S01]  /*0bc0*/  @!P2 FFMA R7, R12, R24.reuse, R7 ;  /* 0x000000180c07a223 */ /* 0x088fe20000000007 */
[----:B------:R-:W-:Y:S02]  /*0bd0*/  HFMA2 R12, -RZ, RZ, 0, 0 ;  /* 0x00000000ff0c7431 */ /* 0x000fe400000001ff */
[----:B------:R-:W-:Y:S01]  /*0be0*/  @!P4 FFMA R8, R18, R24, R8 ;  /* 0x000000181208c223 */ /* 0x000fe20000000008 */
[----:B------:R-:W-:-:S03]  /*0bf0*/  IMAD.SHL.U32 R18, R9, 0x4, RZ ;  /* 0x0000000409127824 */ /* 0x000fc600078e00ff */
[----:B------:R-:W3:Y:S02]  /*0c00*/  @!P0 LDG.E R12, desc[UR6][R16.64] ;  /* 0x00000006100c8981 */ /* 0x000ee4000c1e1900 */
[----:B------:R-:W-:Y:S01]  /*0c10*/  IADD3 R18, P5, PT, R18, R25, RZ ;  /* 0x0000001912127210 */ /* 0x000fe20007fbe0ff */
[----:B----4-:R-:W-:-:S03]  /*0c20*/  @!P1 FFMA R6, R20, R22, R6 ;  /* 0x0000001614069223 */ /* 0x010fc60000000006 */
[----:B------:R-:W-:Y:S01]  /*0c30*/  LEA.HI.X.SX32 R20, R25, RZ, 0x1, P5 ;  /* 0x000000ff19147211 */ /* 0x000fe200028f0eff */
[----:B-----5:R-:W-:Y:S02]  /*0c40*/  @!P2 FFMA R7, R0, R22, R7 ;  /* 0x000000160007a223 */ /* 0x020fe40000000007 */
[----:B------:R0:W4:Y:S02]  /*0c50*/  @!P3 LDG.E R0, desc[UR6][R28.64] ;  /* 0x000000061c00b981 */ /* 0x000124000c1e1900 */
[----:B0-----:R-:W-:-:S04]  /*0c60*/  LEA R28, P5, R18, UR8, 0x2 ;  /* 0x00000008121c7c11 */ /* 0x001fc8000f8a10ff */
[----:B------:R-:W-:-:S05]  /*0c70*/  LEA.HI.X R29, R18, UR9, R20, 0x2, P5 ;  /* 0x00000009121d7c11 */ /* 0x000fca000a8f1414 */
[----:B------:R-:W5:Y:S04]  /*0c80*/  @!P1 LDG.E R20, desc[UR6][R28.64+0x4] ;  /* 0x000004061c149981 */ /* 0x000f68000c1e1900 */
[----:B------:R-:W5:Y:S04]  /*0c90*/  @!P2 LDG.E R18, desc[UR6][R28.64+0x8] ;  /* 0x000008061c12a981 */ /* 0x000f68000c1e1900 */
[----:B------:R-:W5:Y:S01]  /*0ca0*/  @!P4 LDG.E R24, desc[UR6][R28.64+0xc] ;  /* 0x00000c061c18c981 */ /* 0x000f62000c1e1900 */
[----:B------:R-:W-:-:S04]  /*0cb0*/  UIADD3 UR5, UPT, UPT, UR5, 0x4, URZ ;  /* 0x0000000405057890 */ /* 0x000fc8000fffe0ff */
[----:B------:R-:W-:Y:S01]  /*0cc0*/  UISETP.NE.AND UP0, UPT, UR5, URZ, UPT ;  /* 0x000000ff0500728c */ /* 0x000fe2000bf05270 */
[-C--:B------:R-:W-:Y:S01]  /*0cd0*/  @!P4 FFMA R8, R26, R22.reuse, R8 ;  /* 0x000000161a08c223 */ /* 0x080fe20000000008 */
[----:B------:R-:W-:Y:S01]  /*0ce0*/  VIADD R2, R2, 0x4 ;  /* 0x0000000402027836 */ /* 0x000fe20000000000 */
[C---:B------:R-:W-:Y:S01]  /*0cf0*/  LEA R13, R4.reuse, R13, 0x2 ;  /* 0x0000000d040d7211 */ /* 0x040fe200078e10ff */
[C---:B------:R-:W-:Y:S01]  /*0d00*/  IMAD R21, R4.reuse, 0x4, R21 ;  /* 0x0000000404157824 */ /* 0x040fe200078e0215 */
[C---:B------:R-:W-:Y:S01]  /*0d10*/  LEA R25, R4.reuse, R25, 0x2 ;  /* 0x0000001904197211 */ /* 0x040fe200078e10ff */
[C---:B------:R-:W-:Y:S01]  /*0d20*/  IMAD R3, R4.reuse, 0x4, R3 ;  /* 0x0000000404037824 */ /* 0x040fe200078e0203 */
[C---:B------:R-:W-:Y:S01]  /*0d30*/  LEA R27, R4.reuse, R27, 0x2 ;  /* 0x0000001b041b7211 */ /* 0x040fe200078e10ff */
[C---:B------:R-:W-:Y:S01]  /*0d40*/  IMAD R11, R4.reuse, 0x4, R11 ;  /* 0x00000004040b7824 */ /* 0x040fe200078e020b */
[C---:B------:R-:W-:Y:S01]  /*0d50*/  LEA R19, R4.reuse, R19, 0x2 ;  /* 0x0000001304137211 */ /* 0x040fe200078e10ff */
[----:B------:R-:W-:Y:S01]  /*0d60*/  IMAD R23, R4, 0x4, R23 ;  /* 0x0000000404177824 */ /* 0x000fe200078e0217 */
[----:B---3--:R-:W2:Y:S01]  /*0d70*/  SHFL.IDX PT, R12, R12, RZ, 0x1f ;  /* 0x00001fff0c0c7589 */ /* 0x008ea200000e0000 */
[----:B----4-:R-:W-:Y:S01]  /*0d80*/  @!P3 FFMA R5, R0, R22, R5 ;  /* 0x000000160005b223 */ /* 0x010fe20000000005 */
[----:B------:R-:W-:-:S03]  /*0d90*/  IADD3 R0, P5, PT, R16, 0x10, RZ ;  /* 0x0000001010007810 */ /* 0x000fc60007fbe0ff */
[-C--:B--2---:R-:W-:Y:S01]  /*0da0*/  @!P3 FFMA R5, R14, R12.reuse, R5 ;  /* 0x0000000c0e05b223 */ /* 0x084fe20000000005 */
[----:B------:R-:W-:Y:S01]  /*0db0*/  IADD3.X R22, PT, PT, RZ, R17, RZ, P5, !PT ;  /* 0x00000011ff167210 */ /* 0x000fe20002ffe4ff */
[-C--:B-----5:R-:W-:Y:S01]  /*0dc0*/  @!P1 FFMA R6, R20, R12.reuse, R6 ;  /* 0x0000000c14069223 */ /* 0x0a0fe20000000006 */
[-C--:B------:R-:W-:Y:S01]  /*0dd0*/  @!P2 FFMA R7, R18, R12.reuse, R7 ;  /* 0x0000000c1207a223 */ /* 0x080fe20000000007 */
[----:B------:R-:W-:Y:S01]  /*0de0*/  @!P4 FFMA R8, R24, R12, R8 ;  /* 0x0000000c1808c223 */ /* 0x000fe20000000008 */
[----:B------:R-:W-:Y:S06]  /*0df0*/  BRA.U UP0, `(.L_x_2) ;  /* 0xfffffff900807547 */ /* 0x000fec000b83ffff */
[----:B------:R-:W0:Y:S02]  /*0e00*/  LDCU UR4, c[0x0][0x3a0] ;  /* 0x00007400ff0477ac */ /* 0x000e240008000800 */
[----:B0-----:R-:W-:-:S12]  /*0e10*/  ULOP3.LUT UR4, UR4, 0x7ffffffc, URZ, 0xc0, !UPT ;  /* 0x7ffffffc04047892 */ /* 0x001fd8000f8ec0ff */
.L_x_1:
[----:B------:R-:W0:Y:S02]  /*0e20*/  LDC R19, c[0x0][0x3a0] ;  /* 0x0000e800ff137b82 */ /* 0x000e240000000800 */
[----:B0-----:R-:W-:-:S13]  /*0e30*/  LOP3.LUT P0, R4, R19, 0x3, RZ, 0xc0, !PT ;  /* 0x0000000313047812 */ /* 0x001fda000780c0ff */
[----:B------:R-:W-:Y:S05]  /*0e40*/  @!P0 BRA `(.L_x_0) ;  /* 0x0000000000a88947 */ /* 0x000fea0003800000 */
[----:B------:R-:W0:Y:S01]  /*0e50*/  LDCU UR8, c[0x0][0x39c] ;  /* 0x00007380ff0877ac */ /* 0x000e220008000800 */
[----:B------:R-:W1:Y:S01]  /*0e60*/  LDC R11, c[0x0][0x39c] ;  /* 0x0000e700ff0b7b82 */ /* 0x000e620000000800 */
[----:B------:R-:W-:Y:S01]  /*0e70*/  SHF.L.U32 R0, R9, 0x2, RZ ;  /* 0x0000000209007819 */ /* 0x000fe200000006ff */
[----:B------:R-:W-:Y:S01]  /*0e80*/  IMAD R19, R10, R19, UR4 ;  /* 0x000000040a137e24 */ /* 0x000fe2000f8e0213 */
[----:B------:R-:W-:Y:S01]  /*0e90*/  IADD3 R4, PT, PT, -R4, RZ, RZ ;  /* 0x000000ff04047210 */ /* 0x000fe20007ffe1ff */
[----:B------:R-:W2:Y:S01]  /*0ea0*/  LDCU.64 UR10, c[0x0][0x388] ;  /* 0x00007100ff0a77ac */ /* 0x000ea20008000a00 */
[C---:B------:R-:W-:Y:S01]  /*0eb0*/  IADD3 R13, PT, PT, R0.reuse, 0x2, RZ ;  /* 0x00000002000d7810 */ /* 0x040fe20007ffe0ff */
[C---:B------:R-:W-:Y:S02]  /*0ec0*/  VIADD R12, R0.reuse, 0x1 ;  /* 0x00000001000c7836 */ /* 0x040fe40000000000 */
[----:B------:R-:W3:Y:S01]  /*0ed0*/  LDC.64 R2, c[0x0][0x380] ;  /* 0x0000e000ff027b82 */ /* 0x000ee20000000a00 */
[----:B------:R-:W-:Y:S01]  /*0ee0*/  VIADD R14, R0, 0x3 ;  /* 0x00000003000e7836 */ /* 0x000fe20000000000 */
[----:B0-----:R-:W-:-:S02]  /*0ef0*/  UIMAD UR5, UR4, UR8, URZ ;  /* 0x00000008040572a4 */ /* 0x001fc4000f8e02ff */
[----:B------:R-:W-:Y:S02]  /*0f00*/  ISETP.GE.AND P0, PT, R12, UR8, PT ;  /* 0x000000080c007c0c */ /* 0x000fe4000bf06270 */
[----:B------:R-:W-:Y:S02]  /*0f10*/  ISETP.GE.AND P1, PT, R13, UR8, PT ;  /* 0x000000080d007c0c */ /* 0x000fe4000bf26270 */
[----:B------:R-:W-:Y:S01]  /*0f20*/  ISETP.GE.AND P2, PT, R14, UR8, PT ;  /* 0x000000080e007c0c */ /* 0x000fe2000bf46270 */
[----:B------:R-:W-:Y:S01]  /*0f30*/  VIADD R20, R0, UR5 ;  /* 0x0000000500147c36 */ /* 0x000fe20008000000 */
[----:B--2---:R-:W-:-:S11]  /*0f40*/  MOV R18, UR5 ;  /* 0x0000000500127c02 */ /* 0x004fd60008000f00 */
.L_x_3:
[----:B-1----:R-:W-:Y:S01]  /*0f50*/  ISETP.GE.AND P3, PT, R0, R11, PT ;  /* 0x0000000b0000720c */ /* 0x002fe20003f66270 */
[----:B------:R-:W-:Y:S01]  /*0f60*/  IMAD.MOV.U32 R21, RZ, RZ, RZ ;  /* 0x000000ffff157224 */ /* 0x000fe200078e00ff */
[----:B------:R-:W-:Y:S01]  /*0f70*/  ISETP.NE.AND P4, PT, R9, RZ, PT ;  /* 0x000000ff0900720c */ /* 0x000fe20003f85270 */
[----:B---3--:R-:W-:-:S10]  /*0f80*/  IMAD.WIDE R16, R19, 0x4, R2 ;  /* 0x0000000413107825 */ /* 0x008fd400078e0202 */
[----:B------:R-:W0:Y:S02]  /*0f90*/  @!P3 LDC.64 R12, c[0x0][0x388] ;  /* 0x0000e200ff0cbb82 */ /* 0x000e240000000a00 */
[----:B------:R-:W2:Y:S01]  /*0fa0*/  @!P4 LDG.E R21, desc[UR6][R16.64] ;  /* 0x000000061015c981 */ /* 0x000ea2000c1e1900 */
[----:B------:R-:W-:-:S04]  /*0fb0*/  IADD3 R15, P4, PT, R0, R18, RZ ;  /* 0x00000012000f7210 */ /* 0x000fc80007f9e0ff */
[----:B------:R-:W-:Y:S02]  /*0fc0*/  LEA.HI.X.SX32 R22, R18, RZ, 0x1, P4 ;  /* 0x000000ff12167211 */ /* 0x000fe400020f0eff */
[----:B------:R-:W-:-:S04]  /*0fd0*/  LEA R14, P4, R15, UR10, 0x2 ;  /* 0x0000000a0f0e7c11 */ /* 0x000fc8000f8810ff */
[----:B------:R-:W-:-:S05]  /*0fe0*/  LEA.HI.X R15, R15, UR11, R22, 0x2, P4 ;  /* 0x0000000b0f0f7c11 */ /* 0x000fca000a0f1416 */
[----:B------:R-:W3:Y:S04]  /*0ff0*/  @!P0 LDG.E R23, desc[UR6][R14.64+0x4] ;  /* 0x000004060e178981 */ /* 0x000ee8000c1e1900 */
[----:B------:R-:W4:Y:S01]  /*1000*/  @!P1 LDG.E R22, desc[UR6][R14.64+0x8] ;  /* 0x000008060e169981 */ /* 0x000f22000c1e1900 */
[----:B0-----:R-:W-:-:S03]  /*1010*/  @!P3 IMAD.WIDE R12, R20, 0x4, R12 ;  /* 0x00000004140cb825 */ /* 0x001fc600078e020c */
[----:B------:R-:W5:Y:S04]  /*1020*/  @!P2 LDG.E R25, desc[UR6][R14.64+0xc] ;  /* 0x00000c060e19a981 */ /* 0x000f68000c1e1900 */
[----:B------:R-:W5:Y:S01]  /*1030*/  @!P3 LDG.E R12, desc[UR6][R12.64] ;  /* 0x000000060c0cb981 */ /* 0x000f62000c1e1900 */
[----:B------:R-:W-:-:S04]  /*1040*/  IADD3 R4, PT, PT, R4, 0x1, RZ ;  /* 0x0000000104047810 */ /* 0x000fc80007ffe0ff */
[----:B------:R-:W-:Y:S01]  /*1050*/  ISETP.NE.AND P4, PT, R4, RZ, PT ;  /* 0x000000ff0400720c */ /* 0x000fe20003f85270 */
[----:B------:R-:W-:Y:S01]  /*1060*/  VIADD R19, R19, 0x1 ;  /* 0x0000000113137836 */ /* 0x000fe20000000000 */
[----:B------:R-:W-:Y:S01]  /*1070*/  IADD3 R18, PT, PT, R18, R11, RZ ;  /* 0x0000000b12127210 */ /* 0x000fe20007ffe0ff */
[----:B------:R-:W-:Y:S01]  /*1080*/  IMAD.IADD R20, R20, 0x1, R11 ;  /* 0x0000000114147824 */ /* 0x000fe200078e020b */
[----:B--2---:R-:W3:Y:S02]  /*1090*/  SHFL.IDX PT, R21, R21, RZ, 0x1f ;  /* 0x00001fff15157589 */ /* 0x004ee400000e0000 */
[C---:B---3--:R-:W-:Y:S01]  /*10a0*/  @!P0 FFMA R6, R21.reuse, R23, R6 ;  /* 0x0000001715068223 */ /* 0x048fe20000000006 */
[C---:B----4-:R-:W-:Y:S01]  /*10b0*/  @!P1 FFMA R7, R21.reuse, R22, R7 ;  /* 0x0000001615079223 */ /* 0x050fe20000000007 */
[C---:B-----5:R-:W-:Y:S01]  /*10c0*/  @!P2 FFMA R8, R21.reuse, R25, R8 ;  /* 0x000000191508a223 */ /* 0x060fe20000000008 */
[----:B------:R-:W-:-:S04]  /*10d0*/  @!P3 FFMA R5, R21, R12, R5 ;  /* 0x0000000c1505b223 */ /* 0x000fc80000000005 */
[----:B------:R-:W-:Y:S05]  /*10e0*/  @P4 BRA `(.L_x_3) ;  /* 0xfffffffc00984947 */ /* 0x000fea000383ffff */
.L_x_0:
[----:B------:R-:W0:Y:S01]  /*10f0*/  LDCU UR8, c[0x0][0x39c] ;  /* 0x00007380ff0877ac */ /* 0x000e220008000800 */
[----:B------:R-:W-:Y:S01]  /*1100*/  SHF.L.U32 R13, R9, 0x2, RZ ;  /* 0x00000002090d7819 */ /* 0x000fe200000006ff */
[----:B------:R-:W1:Y:S03]  /*1110*/  LDCU.64 UR4, c[0x0][0x390] ;  /* 0x00007200ff0477ac */ /* 0x000e660008000a00 */
[C---:B------:R-:W-:Y:S01]  /*1120*/  IADD3 R9, PT, PT, R13.reuse, 0x2, RZ ;  /* 0x000000020d097810 */ /* 0x040fe20007ffe0ff */
[C---:B------:R-:W-:Y:S01]  /*1130*/  VIADD R4, R13.reuse, 0x1 ;  /* 0x000000010d047836 */ /* 0x040fe20000000000 */
[----:B0-----:R-:W-:Y:S01]  /*1140*/  ISETP.GE.AND P0, PT, R13, UR8, PT ;  /* 0x000000080d007c0c */ /* 0x001fe2000bf06270 */
[----:B------:R-:W-:Y:S01]  /*1150*/  IMAD R10, R10, UR8, RZ ;  /* 0x000000080a0a7c24 */ /* 0x000fe2000f8e02ff */
[----:B------:R-:W-:Y:S02]  /*1160*/  ISETP.GE.AND P3, PT, R9, UR8, PT ;  /* 0x0000000809007c0c */ /* 0x000fe4000bf66270 */
[----:B------:R-:W-:-:S02]  /*1170*/  ISETP.GE.AND P2, PT, R4, UR8, PT ;  /* 0x0000000804007c0c */ /* 0x000fc4000bf46270 */
[----:B------:R-:W-:-:S04]  /*1180*/  IADD3 R0, P1, PT, R13, R10, RZ ;  /* 0x0000000a0d007210 */ /* 0x000fc80007f3e0ff */
[----:B------:R-:W-:-:S03]  /*1190*/  LEA.HI.X.SX32 R11, R10, RZ, 0x1, P1 ;  /* 0x000000ff0a0b7211 */ /* 0x000fc600008f0eff */
[----:B------:R-:W0:Y:S01]  /*11a0*/  @!P0 LDC.64 R2, c[0x0][0x390] ;  /* 0x0000e400ff028b82 */ /* 0x000e220000000a00 */
[C---:B------:R-:W-:Y:S01]  /*11b0*/  @!P0 IMAD.IADD R9, R13.reuse, 0x1, R10 ;  /* 0x000000010d098824 */ /* 0x040fe200078e020a */
[C---:B-1----:R-:W-:Y:S02]  /*11c0*/  LEA R10, P1, R0.reuse, UR4, 0x2 ;  /* 0x00000004000a7c11 */ /* 0x042fe4000f8210ff */
[----:B------:R-:W-:Y:S02]  /*11d0*/  IADD3 R13, PT, PT, R13, 0x3, RZ ;  /* 0x000000030d0d7810 */ /* 0x000fe40007ffe0ff */
[----:B------:R-:W-:Y:S02]  /*11e0*/  LEA.HI.X R11, R0, UR5, R11, 0x2, P1 ;  /* 0x00000005000b7c11 */ /* 0x000fe400088f140b */
[----:B------:R-:W-:Y:S01]  /*11f0*/  ISETP.GE.AND P1, PT, R13, UR8, PT ;  /* 0x000000080d007c0c */ /* 0x000fe2000bf26270 */
[----:B0-----:R-:W-:-:S05]  /*1200*/  @!P0 IMAD.WIDE R2, R9, 0x4, R2 ;  /* 0x0000000409028825 */ /* 0x001fca00078e0202 */
[----:B------:R0:W-:Y:S04]  /*1210*/  @!P0 STG.E desc[UR6][R2.64], R5 ;  /* 0x0000000502008986 */ /* 0x0001e8000c101906 */
[----:B------:R0:W-:Y:S04]  /*1220*/  @!P2 STG.E desc[UR6][R10.64+0x4], R6 ;  /* 0x000004060a00a986 */ /* 0x0001e8000c101906 */
[----:B------:R0:W-:Y:S01]  /*1230*/  @!P3 STG.E desc[UR6][R10.64+0x8], R7 ;  /* 0x000008070a00b986 */ /* 0x0001e2000c101906 */
[----:B------:R-:W-:Y:S05]  /*1240*/  @P1 EXIT ;  /* 0x000000000000194d */ /* 0x000fea0003800000 */
[----:B------:R-:W-:Y:S01]  /*1250*/  STG.E desc[UR6][R10.64+0xc], R8 ;  /* 0x00000c080a007986 */ /* 0x000fe2000c101906 */
[----:B------:R-:W-:Y:S05]  /*1260*/  EXIT ;  /* 0x000000000000794d */ /* 0x000fea0003800000 */
.L_x_4:
[----:B------:R-:W-:-:S00]  /*1270*/  BRA `(.L_x_4) ;  /* 0xfffffffc00fc7947 */ /* 0x000fc0000383ffff */
[----:B------:R-:W-:-:S00]  /*1280*/  NOP ;  /* 0x0000000000007918 */ /* 0x000fc00000000000 */
[----:B------:R-:W-:-:S00]  /*1290*/  NOP ;  /* 0x0000000000007918 */ /* 0x000fc00000000000 */
[----:B------:R-:W-:-:S00]  /*12a0*/  NOP ;  /* 0x0000000000007918 */ /* 0x000fc00000000000 */
[----:B------:R-:W-:-:S00]  /*12b0*/  NOP ;  /* 0x0000000000007918 */ /* 0x000fc00000000000 */
[----:B------:R-:W-:-:S00]  /*12c0*/  NOP ;  /* 0x0000000000007918 */ /* 0x000fc00000000000 */
[----:B------:R-:W-:-:S00]  /*12d0*/  NOP ;  /* 0x0000000000007918 */ /* 0x000fc00000000000 */
[----:B------:R-:W-:-:S00]  /*12e0*/  NOP ;  /* 0x0000000000007918 */ /* 0x000fc00000000000 */
[----:B------:R-:W-:-:S00]  /*12f0*/  NOP ;  /* 0x0000000000007918 */ /* 0x000fc00000000000 */
.L_x_16:


//--------------------- .text._Z17dotProductShufflePKfS0_Pfi --------------------------
	.section	.text._Z17dotProductShufflePKfS0_Pfi,"ax",@progbits
	.align	128
        .global         _Z17dotProductShufflePKfS0_Pfi
        .type           _Z17dotProductShufflePKfS0_Pfi,@function
        .size           _Z17dotProductShufflePKfS0_Pfi,(.L_x_17 - _Z17dotProductShufflePKfS0_Pfi)
        .other          _Z17dotProductShufflePKfS0_Pfi,@"STO_CUDA_ENTRY STV_DEFAULT"
_Z17dotProductShufflePKfS0_Pfi:
.text._Z17dotProductShufflePKfS0_Pfi:
[----:B------:R-:W-:Y:S01]  /*0000*/  LDC R1, c[0x0][0x37c] ;  /* 0x0000df00ff017b82 */ /* 0x000fe20000000800 */
[----:B------:R-:W0:Y:S07]  /*0010*/  S2R R12, SR_TID.X ;  /* 0x00000000000c7919 */ /* 0x000e2e0000002100 */
[----:B------:R-:W0:Y:S01]  /*0020*/  S2UR UR4, SR_CTAID.X ;  /* 0x00000000000479c3 */ /* 0x000e220000002500 */
[----:B------:R-:W1:Y:S01]  /*0030*/  LDCU UR7, c[0x0][0x398] ;  /* 0x00007300ff0777ac */ /* 0x000e620008000800 */
[----:B------:R-:W-:Y:S01]  /*0040*/  BSSY.RECONVERGENT B0, `(.L_x_5) ;  /* 0x0000014000007945 */ /* 0x000fe20003800200 */
[----:B------:R-:W-:-:S05]  /*0050*/  HFMA2 R10, -RZ, RZ, 0, 0 ;  /* 0x00000000ff0a7431 */ /* 0x000fca00000001ff */
[----:B------:R-:W0:Y:S02]  /*0060*/  LDC R11, c[0x0][0x360] ;  /* 0x0000d800ff0b7b82 */ /* 0x000e240000000800 */
[----:B0-----:R-:W-:Y:S01]  /*0070*/  IMAD R0, R11, UR4, R12 ;  /* 0x000000040b007c24 */ /* 0x001fe2000f8e020c */
[----:B------:R-:W0:Y:S04]  /*0080*/  LDCU.64 UR4, c[0x0][0x358] ;  /* 0x00006b00ff0477ac */ /* 0x000e280008000a00 */
[----:B-1----:R-:W-:-:S13]  /*0090*/  ISETP.GE.AND P0, PT, R0, UR7, PT ;  /* 0x0000000700007c0c */ /* 0x002fda000bf06270 */
[----:B------:R-:W-:Y:S05]  /*00a0*/  @P0 BRA `(.L_x_6) ;  /* 0x0000000000340947 */ /* 0x000fea0003800000 */
[----:B------:R-:W1:Y:S01]  /*00b0*/  LDC.64 R6, c[0x0][0x380] ;  /* 0x0000e000ff067b82 */ /* 0x000e620000000a00 */
[----:B------:R-:W2:Y:S01]  /*00c0*/  LDCU UR6, c[0x0][0x370] ;  /* 0x00006e00ff0677ac */ /* 0x000ea20008000800 */
[----:B------:R-:W-:-:S06]  /*00d0*/  MOV R10, RZ ;  /* 0x000000ff000a7202 */ /* 0x000fcc0000000f00 */
[----:B------:R-:W3:Y:S01]  /*00e0*/  LDC.64 R8, c[0x0][0x388] ;  /* 0x0000e200ff087b82 */ /* 0x000ee20000000a00 */
[----:B--2---:R-:W-:-:S07]  /*00f0*/  IMAD R11, R11, UR6, RZ ;  /* 0x000000060b0b7c24 */ /* 0x004fce000f8e02ff */
.L_x_7:
[----:B-1----:R-:W-:-:S04]  /*0100*/  IMAD.WIDE R2, R0, 0x4, R6 ;  /* 0x0000000400027825 */ /* 0x002fc800078e0206 */
[----:B---3--:R-:W-:Y:S02]  /*0110*/  IMAD.WIDE R4, R0, 0x4, R8 ;  /* 0x0000000400047825 */ /* 0x008fe400078e0208 */
[----:B0-----:R-:W2:Y:S04]  /*0120*/  LDG.E R3, desc[UR4][R2.64] ;  /* 0x0000000402037981 */ /* 0x001ea8000c1e1900 */
[----:B------:R-:W2:Y:S01]  /*0130*/  LDG.E R4, desc[UR4][R4.64] ;  /* 0x0000000404047981 */ /* 0x000ea2000c1e1900 */
[----:B------:R-:W-:-:S04]  /*0140*/  IADD3 R0, PT, PT, R11, R0, RZ ;  /* 0x000000000b007210 */ /* 0x000fc80007ffe0ff */
[----:B------:R-:W-:Y:S01]  /*0150*/  ISETP.GE.AND P0, PT, R0, UR7, PT ;  /* 0x0000000700007c0c */ /* 0x000fe2000bf06270 */
[----:B--2---:R-:W-:-:S12]  /*0160*/  FFMA R10, R3, R4, R10 ;  /* 0x00000004030a7223 */ /* 0x004fd8000000000a */
[----:B------:R-:W-:Y:S05]  /*0170*/  @!P0 BRA `(.L_x_7) ;  /* 0xfffffffc00e08947 */ /* 0x000fea000383ffff */
.L_x_6:
[----:B0-----:R-:W-:Y:S05]  /*0180*/  BSYNC.RECONVERGENT B0 ;  /* 0x0000000000007941 */ /* 0x001fea0003800200 */
.L_x_5:
[----:B------:R-:W0:Y:S01]  /*0190*/  SHFL.BFLY PT, R3, R10, 0x10, 0x1f ;  /* 0x0e001f000a037f89 */ /* 0x000e2200000e0000 */
[----:B------:R-:W-:Y:S01]  /*01a0*/  LOP3.LUT P0, RZ, R12, 0x1f, RZ, 0xc0, !PT ;  /* 0x0000001f0cff7812 */ /* 0x000fe2000780c0ff */
[----:B0-----:R-:W-:-:S05]  /*01b0*/  FADD R3, R3, R10 ;  /* 0x0000000a03037221 */ /* 0x001fca0000000000 */
[----:B------:R-:W0:Y:S02]  /*01c0*/  SHFL.BFLY PT, R0, R3, 0x8, 0x1f ;  /* 0x0d001f0003007f89 */ /* 0x000e2400000e0000 */
[----:B0-----:R-:W-:-:S05]  /*01d0*/  FADD R0, R3, R0 ;  /* 0x0000000003007221 */ /* 0x001fca0000000000 */
[----:B------:R-:W0:Y:S02]  /*01e0*/  SHFL.BFLY PT, R5, R0, 0x4, 0x1f ;  /* 0x0c801f0000057f89 */ /* 0x000e2400000e0000 */
[----:B0-----:R-:W-:-:S05]  /*01f0*/  FADD R5, R0, R5 ;  /* 0x0000000500057221 */ /* 0x001fca0000000000 */
[----:B------:R-:W0:Y:S02]  /*0200*/  SHFL.BFLY PT, R2, R5, 0x2, 0x1f ;  /* 0x0c401f0005027f89 */ /* 0x000e2400000e0000 */
[----:B0-----:R-:W-:-:S05]  /*0210*/  FADD R4, R5, R2 ;  /* 0x0000000205047221 */ /* 0x001fca0000000000 */
[----:B------:R0:W1:Y:S01]  /*0220*/  SHFL.BFLY PT, R7, R4, 0x1, 0x1f ;  /* 0x0c201f0004077f89 */ /* 0x00006200000e0000 */
[----:B------:R-:W-:Y:S05]  /*0230*/  @P0 EXIT ;  /* 0x000000000000094d */ /* 0x000fea0003800000 */
[----:B------:R-:W2:Y:S01]  /*0240*/  LDC.64 R2, c[0x0][0x390] ;  /* 0x0000e400ff027b82 */ /* 0x000ea20000000a00 */
[----:B-1----:R-:W-:-:S05]  /*0250*/  FADD R7, R4, R7 ;  /* 0x0000000704077221 */ /* 0x002fca0000000000 */
[----:B--2---:R-:W-:Y:S01]  /*0260*/  REDG.E.ADD.F32.FTZ.RN.STRONG.GPU desc[UR4][R2.64], R7 ;  /* 0x00000007020079a6 */ /* 0x004fe2000c12f304 */
[----:B------:R-:W-:Y:S05]  /*0270*/  EXIT ;  /* 0x000000000000794d */ /* 0x000fea0003800000 */
.L_x_8:
        /* <DEDUP_REMOVED lines=16> */
.L_x_17:


//--------------------- .text._Z10warpReducePKfPfi --------------------------
	.section	.text._Z10warpReducePKfPfi,"ax",@progbits
	.align	128
        .global         _Z10warpReducePKfPfi
        .type           _Z10warpReducePKfPfi,@function
        .size           _Z10warpReducePKfPfi,(.L_x_18 - _Z10warpReducePKfPfi)
        .other          _Z10warpReducePKfPfi,@"STO_CUDA_ENTRY STV_DEFAULT"
_Z10warpReducePKfPfi:
.text._Z10warpReducePKfPfi:
[----:B------:R-:W-:Y:S01]  /*0000*/  LDC R1, c[0x0][0x37c] ;  /* 0x0000df00ff017b82 */ /* 0x000fe20000000800 */
[----:B------:R-:W0:Y:S07]  /*0010*/  S2R R6, SR_TID.X ;  /* 0x0000000000067919 */ /* 0x000e2e0000002100 */
[----:B------:R-:W0:Y:S01]  /*0020*/  S2UR UR4, SR_CTAID.X ;  /* 0x00000000000479c3 */ /* 0x000e220000002500 */
[----:B------:R-:W1:Y:S01]  /*0030*/  LDCU UR5, c[0x0][0x390] ;  /* 0x00007200ff0577ac */ /* 0x000e620008000800 */
[----:B------:R-:W-:Y:S01]  /*0040*/  BSSY.RECONVERGENT B0, `(.L_x_9) ;  /* 0x000000a000007945 */ /* 0x000fe20003800200 */
[----:B------:R-:W-:-:S05]  /*0050*/  HFMA2 R2, -RZ, RZ, 0, 0 ;  /* 0x00000000ff027431 */ /* 0x000fca00000001ff */
[----:B------:R-:W0:Y:S02]  /*0060*/  LDC R5, c[0x0][0x360] ;  /* 0x0000d800ff057b82 */ /* 0x000e240000000800 */
[----:B0-----:R-:W-:-:S05]  /*0070*/  IMAD R5, R5, UR4, R6 ;  /* 0x0000000405057c24 */ /* 0x001fca000f8e0206 */
[----:B-1----:R-:W-:Y:S01]  /*0080*/  ISETP.GE.AND P0, PT, R5, UR5, PT ;  /* 0x0000000505007c0c */ /* 0x002fe2000bf06270 */
[----:B------:R-:W0:-:S12]  /*0090*/  LDCU.64 UR4, c[0x0][0x358] ;  /* 0x00006b00ff0477ac */ /* 0x000e180008000a00 */
[----:B------:R-:W-:Y:S05]  /*00a0*/  @P0 BRA `(.L_x_10) ;  /* 0x00000000000c0947 */ /* 0x000fea0003800000 */
[----:B------:R-:W1:Y:S02]  /*00b0*/  LDC.64 R2, c[0x0][0x380] ;  /* 0x0000e000ff027b82 */ /* 0x000e640000000a00 */
[----:B-1----:R-:W-:-:S06]  /*00c0*/  IMAD.WIDE R2, R5, 0x4, R2 ;  /* 0x0000000405027825 */ /* 0x002fcc00078e0202 */
[----:B0-----:R1:W5:Y:S02]  /*00d0*/  LDG.E R2, desc[UR4][R2.64] ;  /* 0x0000000402027981 */ /* 0x001364000c1e1900 */
.L_x_10:
[----:B0-----:R-:W-:Y:S05]  /*00e0*/  BSYNC.RECONVERGENT B0 ;  /* 0x0000000000007941 */ /* 0x001fea0003800200 */
.L_x_9:
[----:B-1---5:R-:W0:Y:S01]  /*00f0*/  SHFL.BFLY PT, R3, R2, 0x10, 0x1f ;  /* 0x0e001f0002037f89 */ /* 0x022e2200000e0000 */
        /* <DEDUP_REMOVED lines=14> */
.L_x_11:
        /* <DEDUP_REMOVED lines=10> */
.L_x_18:


//--------------------- .text._Z14demonstrateXORv --------------------------
	.section	.text._Z14demonstrateXORv,"ax",@progbits
	.align	128
        .global         _Z14demonstrateXORv
        .type           _Z14demonstrateXORv,@function
        .size           _Z14demonstrateXORv,(.L_x_19 - _Z14demonstrateXORv)
        .other          _Z14demonstrateXORv,@"STO_CUDA_ENTRY STV_DEFAULT"
_Z14demonstrateXORv:
.text._Z14demonstrateXORv:
[----:B------:R-:W0:Y:S01]  /*0000*/  LDC R1, c[0x0][0x37c] ;  /* 0x0000df00ff017b82 */ /* 0x000e220000000800 */
[----:B------:R-:W1:Y:S01]  /*0010*/  S2R R3, SR_TID.X ;  /* 0x0000000000037919 */ /* 0x000e620000002100 */
[----:B------:R-:W2:Y:S01]  /*0020*/  LDCU UR4, c[0x0][0x2f8] ;  /* 0x00005f00ff0477ac */ /* 0x000ea20008000800 */
[----:B0-----:R-:W-:Y:S01]  /*0030*/  VIADD R1, R1, 0xffffffe0 ;  /* 0xffffffe001017836 */ /* 0x001fe20000000000 */
[----:B------:R-:W0:Y:S04]  /*0040*/  LDCU UR5, c[0x0][0x2fc] ;  /* 0x00005f80ff0577ac */ /* 0x000e280008000800 */
[----:B--2---:R-:W-:-:S05]  /*0050*/  IADD3 R6, P1, PT, R1, UR4, RZ ;  /* 0x0000000401067c10 */ /* 0x004fca000ff3e0ff */
[----:B0-----:R-:W-:Y:S01]  /*0060*/  IMAD.X R7, RZ, RZ, UR5, P1 ;  /* 0x00000005ff077e24 */ /* 0x001fe200088e06ff */
[C---:B-1----:R-:W-:Y:S02]  /*0070*/  ISETP.GT.U32.AND P0, PT, R3.reuse, 0x7, PT ;  /* 0x000000070300780c */ /* 0x042fe40003f04070 */
[----:B------:R-:W-:-:S04]  /*0080*/  LOP3.LUT R0, R3, 0x1f, RZ, 0xc0, !PT ;  /* 0x0000001f03007812 */ /* 0x000fc800078ec0ff */
[----:B------:R-:W-:-:S05]  /*0090*/  I2FP.F32.U32 R2, R0 ;  /* 0x0000000000027245 */ /* 0x000fca0000201000 */
[----:B------:R0:W1:Y:S04]  /*00a0*/  SHFL.BFLY PT, R8, R2, 0x1, 0x1f ;  /* 0x0c201f0002087f89 */ /* 0x00006800000e0000 */
[----:B------:R0:W2:Y:S01]  /*00b0*/  SHFL.BFLY PT, R10, R2, 0x2, 0x1f ;  /* 0x0c401f00020a7f89 */ /* 0x0000a200000e0000 */
[----:B------:R-:W-:Y:S05]  /*00c0*/  @P0 EXIT ;  /* 0x000000000000094d */ /* 0x000fea0003800000 */
[----:B-1----:R-:W-:Y:S01]  /*00d0*/  F2F.F64.F32 R8, R8 ;  /* 0x0000000800087310 */ /* 0x002fe20000201800 */
[----:B------:R-:W-:Y:S01]  /*00e0*/  MOV R12, 0x10 ;  /* 0x00000010000c7802 */ /* 0x000fe20000000f00 */
[----:B------:R1:W-:Y:S01]  /*00f0*/  STL [R1], R0 ;  /* 0x0000000001007387 */ /* 0x0003e20000100800 */
[----:B------:R-:W3:Y:S04]  /*0100*/  LDCU.64 UR4, c[0x4][0x8] ;  /* 0x01000100ff0477ac */ /* 0x000ee80008000a00 */
[----:B------:R-:W4:Y:S01]  /*0110*/  LDC.64 R12, c[0x4][R12] ;  /* 0x010000000c0c7b82 */ /* 0x000f220000000a00 */
[----:B--2---:R-:W2:Y:S08]  /*0120*/  F2F.F64.F32 R10, R10 ;  /* 0x0000000a000a7310 */ /* 0x004eb00000201800 */
[----:B0-----:R-:W0:Y:S01]  /*0130*/  I2F.F64.U32 R2, R0 ;  /* 0x0000000000027312 */ /* 0x001e220000201800 */
[----:B---3--:R-:W-:Y:S01]  /*0140*/  IMAD.U32 R4, RZ, RZ, UR4 ;  /* 0x00000004ff047e24 */ /* 0x008fe2000f8e00ff */
[----:B--2---:R1:W-:Y:S01]  /*0150*/  STL.128 [R1+0x10], R8 ;  /* 0x0000100801007387 */ /* 0x0043e20000100c00 */
[----:B------:R-:W-:-:S03]  /*0160*/  IMAD.U32 R5, RZ, RZ, UR5 ;  /* 0x00000005ff057e24 */ /* 0x000fc6000f8e00ff */
[----:B0-----:R1:W-:Y:S04]  /*0170*/  STL.64 [R1+0x8], R2 ;  /* 0x0000080201007387 */ /* 0x0013e80000100a00 */
[----:B------:R-:W-:-:S07]  /*0180*/  LEPC R20, `(.L_x_12) ;  /* 0x000000001014794e */ /* 0x000fce0000000000 */
[----:B-1--4-:R-:W-:Y:S05]  /*0190*/  CALL.ABS.NOINC R12 ;  /* 0x000000000c007343 */ /* 0x012fea0003c00000 */
.L_x_12:
[----:B------:R-:W-:Y:S05]  /*01a0*/  EXIT ;  /* 0x000000000000794d */ /* 0x000fea0003800000 */
.L_x_13:
        /* <DEDUP_REMOVED lines=13> */
.L_x_19:


//--------------------- .text._Z20demonstrateBroadcastv --------------------------
	.section	.text._Z20demonstrateBroadcastv,"ax",@progbits
	.align	128
        .global         _Z20demonstrateBroadcastv
        .type           _Z20demonstrateBroadcastv,@function
        .size           _Z20demonstrateBroadcastv,(.L_x_20 - _Z20demonstrateBroadcastv)
        .other          _Z20demonstrateBroadcastv,@"STO_CUDA_ENTRY STV_DEFAULT"
_Z20demonstrateBroadcastv:
.text._Z20demonstrateBroadcastv:
[----:B------:R-:W0:Y:S01]  /*0000*/  LDC R1, c[0x0][0x37c] ;  /* 0x0000df00ff017b82 */ /* 0x000e220000000800 */
[----:B------:R-:W1:Y:S01]  /*0010*/  S2R R4, SR_TID.X ;  /* 0x0000000000047919 */ /* 0x000e620000002100 */
[----:B------:R-:W2:Y:S01]  /*0020*/  LDCU UR4, c[0x0][0x2f8] ;  /* 0x00005f00ff0477ac */ /* 0x000ea20008000800 */
[----:B0-----:R-:W-:Y:S01]  /*0030*/  VIADD R1, R1, 0xffffffe8 ;  /* 0xffffffe801017836 */ /* 0x001fe20000000000 */
[----:B------:R-:W0:Y:S04]  /*0040*/  LDCU UR5, c[0x0][0x2fc] ;  /* 0x00005f80ff0577ac */ /* 0x000e280008000800 */
[----:B--2---:R-:W-:-:S05]  /*0050*/  IADD3 R6, P1, PT, R1, UR4, RZ ;  /* 0x0000000401067c10 */ /* 0x004fca000ff3e0ff */
[----:B0-----:R-:W-:Y:S01]  /*0060*/  IMAD.X R7, RZ, RZ, UR5, P1 ;  /* 0x00000005ff077e24 */ /* 0x001fe200088e06ff */
[C---:B-1----:R-:W-:Y:S02]  /*0070*/  LOP3.LUT R0, R4.reuse, 0x1f, RZ, 0xc0, !PT ;  /* 0x0000001f04007812 */ /* 0x042fe400078ec0ff */
[----:B------:R-:W-:-:S03]  /*0080*/  ISETP.GT.U32.AND P0, PT, R4, 0x1f, PT ;  /* 0x0000001f0400780c */ /* 0x000fc60003f04070 */
[----:B------:R-:W-:-:S05]  /*0090*/  IMAD R2, R0, 0xa, RZ ;  /* 0x0000000a00027824 */ /* 0x000fca00078e02ff */
[----:B------:R-:W-:-:S06]  /*00a0*/  I2FP.F32.U32 R3, R2 ;  /* 0x0000000200037245 */ /* 0x000fcc0000201000 */
[----:B------:R-:W0:Y:S01]  /*00b0*/  SHFL.IDX PT, R3, R3, RZ, 0x1f ;  /* 0x00001fff03037589 */ /* 0x000e2200000e0000 */
[----:B------:R-:W-:Y:S05]  /*00c0*/  @P0 EXIT ;  /* 0x000000000000094d */ /* 0x000fea0003800000 */
[----:B------:R-:W1:Y:S01]  /*00d0*/  I2F.F64.U32 R8, R2 ;  /* 0x0000000200087312 */ /* 0x000e620000201800 */
[----:B------:R-:W-:Y:S01]  /*00e0*/  MOV R12, 0x10 ;  /* 0x00000010000c7802 */ /* 0x000fe20000000f00 */
[----:B------:R2:W-:Y:S01]  /*00f0*/  STL [R1], R0 ;  /* 0x0000000001007387 */ /* 0x0005e20000100800 */
[----:B------:R-:W3:Y:S04]  /*0100*/  LDCU.64 UR4, c[0x4][URZ] ;  /* 0x01000000ff0477ac */ /* 0x000ee80008000a00 */
[----:B------:R-:W4:Y:S01]  /*0110*/  LDC.64 R12, c[0x4][R12] ;  /* 0x010000000c0c7b82 */ /* 0x000f220000000a00 */
[----:B0-----:R-:W0:Y:S01]  /*0120*/  F2F.F64.F32 R10, R3 ;  /* 0x00000003000a7310 */ /* 0x001e220000201800 */
[----:B-1----:R2:W-:Y:S01]  /*0130*/  STL.64 [R1+0x8], R8 ;  /* 0x0000080801007387 */ /* 0x0025e20000100a00 */
[----:B---3--:R-:W-:-:S03]  /*0140*/  IMAD.U32 R4, RZ, RZ, UR4 ;  /* 0x00000004ff047e24 */ /* 0x008fc6000f8e00ff */
[----:B0-----:R2:W-:Y:S01]  /*0150*/  STL.64 [R1+0x10], R10 ;  /* 0x0000100a01007387 */ /* 0x0015e20000100a00 */
[----:B------:R-:W-:-:S07]  /*0160*/  IMAD.U32 R5, RZ, RZ, UR5 ;  /* 0x00000005ff057e24 */ /* 0x000fce000f8e00ff */
[----:B------:R-:W-:-:S07]  /*0170*/  LEPC R20, `(.L_x_14) ;  /* 0x000000001014794e */ /* 0x000fce0000000000 */
[----:B--2-4-:R-:W-:Y:S05]  /*0180*/  CALL.ABS.NOINC R12 ;  /* 0x000000000c007343 */ /* 0x014fea0003c00000 */
.L_x_14:
[----:B------:R-:W-:Y:S05]  /*0190*/  EXIT ;  /* 0x000000000000794d */ /* 0x000fea0003800000 */
.L_x_15:
        /* <DEDUP_REMOVED lines=14> */
.L_x_20:


//--------------------- .nv.global.init           --------------------------
	.section	.nv.global.init,"aw",@progbits
.nv.global.init:
	.type		$str,@object
	.size		$str,($str$1 - $str)
$str:
        /*0000*/ 	.byte	0x4c, 0x61, 0x6e, 0x65, 0x20, 0x25, 0x32, 0x64, 0x3a, 0x20, 0x6d, 0x79, 0x56, 0x61, 0x6c, 0x75
        /*0010*/ 	.byte	0x65, 0x3d, 0x25, 0x33, 0x2e, 0x30, 0x66, 0x2c, 0x20, 0x62, 0x72, 0x6f, 0x61, 0x64, 0x63, 0x61
        /*0020*/ 	.byte	0x73, 0x74, 0x3d, 0x25, 0x33, 0x2e, 0x30, 0x66, 0x0a, 0x00
	.type		$str$1,@object
	.size		$str$1,(.L_1 - $str$1)
$str$1:
        /*002a*/ 	.byte	0x4c, 0x61, 0x6e, 0x65, 0x20, 0x25, 0x64, 0x3a, 0x20, 0x76, 0x61, 0x6c, 0x75, 0x65, 0x3d, 0x25
        /*003a*/ 	.byte	0x32, 0x2e, 0x30, 0x66, 0x2c, 0x20, 0x78, 0x6f, 0x72, 0x31, 0x3d, 0x25, 0x32, 0x2e, 0x30, 0x66
        /*004a*/ 	.byte	0x2c, 0x20, 0x78, 0x6f, 0x72, 0x32, 0x3d, 0x25, 0x32, 0x2e, 0x30, 0x66, 0x0a, 0x00
.L_1:


//--------------------- .nv.shared.reserved.0     --------------------------
	.section	.nv.shared.reserved.0,"aw",@nobits
	.weak		__nv_reservedSMEM_offset_0_alias
	.size		__nv_reservedSMEM_offset_0_alias, 0, 64
	.other		__nv_reservedSMEM_offset_0_alias,@"STO_CUDA_RESERVED_SHARED STV_DEFAULT"
__nv_reservedSMEM_offset_0_alias:
	.zero		0
	.zero		64


//--------------------- .nv.constant0._Z17gemmWithBroadcastPKfS0_Pfiii --------------------------
	.section	.nv.constant0._Z17gemmWithBroadcastPKfS0_Pfiii,"a",@progbits
	.sectionflags	@""
	.align	4
.nv.constant0._Z17gemmWithBroadcastPKfS0_Pfiii:
	.zero		932


//--------------------- .nv.constant0._Z17dotProductShufflePKfS0_Pfi --------------------------
	.section	.nv.constant0._Z17dotProductShufflePKfS0_Pfi,"a",@progbits
	.sectionflags	@""
	.align	4
.nv.constant0._Z17dotProductShufflePKfS0_Pfi:
	.zero		924


//--------------------- .nv.constant0._Z10warpReducePKfPfi --------------------------
	.section	.nv.constant0._Z10warpReducePKfPfi,"a",@progbits
	.sectionflags	@""
	.align	4
.nv.constant0._Z10warpReducePKfPfi:
	.zero		916


//--------------------- .nv.constant0._Z14demonstrateXORv --------------------------
	.section	.nv.constant0._Z14demonstrateXORv,"a",@progbits
	.sectionflags	@""
	.align	4
.nv.constant0._Z14demonstrateXORv:
	.zero		896


//--------------------- .nv.constant0._Z20demonstrateBroadcastv --------------------------
	.section	.nv.constant0._Z20demonstrateBroadcastv,"a",@progbits
	.sectionflags	@""
	.align	4
.nv.constant0._Z20demonstrateBroadcastv:
	.zero		896


//--------------------- SYMBOLS --------------------------

	.type		.nv.reservedSmem.offset0,@object
	.size		.nv.reservedSmem.offset0,0x4
	.type		vprintf,@function
